//
// Generated by NVIDIA NVVM Compiler
//
// Compiler Build ID: CL-36424714
// Cuda compilation tools, release 13.0, V13.0.88
// Based on NVVM 20.0.0
//

.version 9.0
.target sm_100
.address_size 64

	// .globl	_Z6set_QsPfS_Pi
.const .align 4 .b8 dev_ini_ions_xs[400];
.const .align 4 .b8 dev_ini_ions_ys[400];
.extern .shared .align 16 .b8 sdata[];

.visible .entry _Z6set_QsPfS_Pi(
	.param .u64 .ptr .align 1 _Z6set_QsPfS_Pi_param_0,
	.param .u64 .ptr .align 1 _Z6set_QsPfS_Pi_param_1,
	.param .u64 .ptr .align 1 _Z6set_QsPfS_Pi_param_2
)
{
	.reg .pred 	%p<26>;
	.reg .b32 	%r<47>;
	.reg .b32 	%f<146>;
	.reg .b64 	%rd<17>;

	ld.param.u64 	%rd1, [_Z6set_QsPfS_Pi_param_0];
	ld.param.u64 	%rd2, [_Z6set_QsPfS_Pi_param_1];
	ld.param.u64 	%rd3, [_Z6set_QsPfS_Pi_param_2];
	mov.u32 	%r1, %tid.x;
	mov.u32 	%r46, %ntid.x;
	mov.u32 	%r3, %ctaid.x;
	mad.lo.s32 	%r4, %r46, %r3, %r1;
	shr.s32 	%r12, %r4, 31;
	shr.u32 	%r13, %r12, 19;
	add.s32 	%r14, %r4, %r13;
	and.b32  	%r15, %r14, -8192;
	sub.s32 	%r16, %r4, %r15;
	cvt.rn.f32.s32 	%f1, %r16;
	shr.s32 	%r17, %r14, 13;
	cvt.rn.f32.s32 	%f2, %r17;
	mov.f32 	%f142, 0f00000000;
	mov.b32 	%r45, 0;
	mov.u64 	%rd5, dev_ini_ions_xs;
	mov.u64 	%rd7, dev_ini_ions_ys;
$L__BB0_1:
	mul.wide.u32 	%rd4, %r45, 4;
	add.s64 	%rd6, %rd5, %rd4;
	ld.const.f32 	%f23, [%rd6];
	add.s64 	%rd8, %rd7, %rd4;
	ld.const.f32 	%f4, [%rd8];
	sub.f32 	%f5, %f1, %f23;
	abs.f32 	%f6, %f5;
	setp.eq.f32 	%p1, %f5, 0f3F800000;
	mov.f32 	%f143, 0f3F800000;
	@%p1 bra 	$L__BB0_6;
	setp.num.f32 	%p2, %f6, %f6;
	@%p2 bra 	$L__BB0_4;
	mov.f32 	%f79, 0f40000000;
	add.rn.f32 	%f143, %f5, %f79;
	bra.uni 	$L__BB0_6;
$L__BB0_4:
	setp.lt.f32 	%p3, %f6, 0f00800000;
	mul.f32 	%f24, %f6, 0f4B800000;
	selp.f32 	%f25, %f24, %f6, %p3;
	mov.b32 	%r18, %f25;
	add.s32 	%r19, %r18, -1060439283;
	and.b32  	%r20, %r19, -8388608;
	sub.s32 	%r21, %r18, %r20;
	mov.b32 	%f26, %r21;
	cvt.rn.f32.s32 	%f27, %r20;
	selp.f32 	%f28, 0fC1C00000, 0f00000000, %p3;
	fma.rn.f32 	%f29, %f27, 0f34000000, %f28;
	add.f32 	%f30, %f26, 0fBF800000;
	add.f32 	%f31, %f26, 0f3F800000;
	rcp.approx.ftz.f32 	%f32, %f31;
	add.f32 	%f33, %f30, %f30;
	mul.f32 	%f34, %f33, %f32;
	mul.f32 	%f35, %f34, %f34;
	neg.f32 	%f36, %f34;
	sub.f32 	%f37, %f30, %f34;
	add.f32 	%f38, %f37, %f37;
	fma.rn.f32 	%f39, %f36, %f30, %f38;
	mul.rn.f32 	%f40, %f32, %f39;
	fma.rn.f32 	%f41, %f35, 0f3A2C32E4, 0f3B52E7DB;
	fma.rn.f32 	%f42, %f41, %f35, 0f3C93BB73;
	fma.rn.f32 	%f43, %f42, %f35, 0f3DF6384F;
	mul.rn.f32 	%f44, %f43, %f35;
	fma.rn.f32 	%f45, %f34, 0f3FB8AA3B, %f29;
	mul.f32 	%f46, %f44, 0f40400000;
	sub.f32 	%f47, %f29, %f45;
	fma.rn.f32 	%f48, %f34, 0f3FB8AA3B, %f47;
	fma.rn.f32 	%f49, %f40, 0f3FB8AA3B, %f48;
	fma.rn.f32 	%f50, %f34, 0f32A55E34, %f49;
	fma.rn.f32 	%f51, %f46, %f40, %f50;
	fma.rn.f32 	%f52, %f44, %f34, %f51;
	add.rn.f32 	%f53, %f45, %f52;
	mov.f32 	%f54, 0f40000000;
	mul.rn.f32 	%f55, %f53, %f54;
	cvt.rni.f32.f32 	%f56, %f55;
	sub.f32 	%f57, %f55, %f56;
	neg.f32 	%f58, %f55;
	fma.rn.f32 	%f59, %f53, 0f40000000, %f58;
	neg.f32 	%f60, %f45;
	add.rn.f32 	%f61, %f53, %f60;
	neg.f32 	%f62, %f61;
	add.rn.f32 	%f63, %f52, %f62;
	fma.rn.f32 	%f64, %f63, 0f40000000, %f59;
	add.f32 	%f65, %f57, %f64;
	setp.gt.f32 	%p4, %f56, 0f00000000;
	selp.b32 	%r22, 0, -2097152000, %p4;
	setp.neu.f32 	%p5, %f5, 0f00000000;
	setp.neu.f32 	%p6, %f6, 0f7F800000;
	setp.lt.f32 	%p7, %f55, 0f00000000;
	selp.f32 	%f66, 0f00000000, 0f7F800000, %p7;
	abs.f32 	%f67, %f55;
	setp.gt.f32 	%p8, %f67, 0f43180000;
	cvt.rzi.s32.f32 	%r23, %f56;
	shl.b32 	%r24, %r23, 23;
	sub.s32 	%r25, %r24, %r22;
	mov.b32 	%f68, %r25;
	add.s32 	%r26, %r22, 2130706432;
	mov.b32 	%f69, %r26;
	fma.rn.f32 	%f70, %f65, 0f391FCB8E, 0f3AAF85ED;
	fma.rn.f32 	%f71, %f70, %f65, 0f3C1D9856;
	fma.rn.f32 	%f72, %f71, %f65, 0f3D6357BB;
	fma.rn.f32 	%f73, %f72, %f65, 0f3E75FDEC;
	fma.rn.f32 	%f74, %f73, %f65, 0f3F317218;
	fma.rn.f32 	%f75, %f74, %f65, 0f3F800000;
	mul.f32 	%f76, %f75, %f69;
	mul.f32 	%f77, %f76, %f68;
	selp.f32 	%f143, %f66, %f77, %p8;
	and.pred  	%p9, %p5, %p6;
	@%p9 bra 	$L__BB0_6;
	add.f32 	%f78, %f5, %f5;
	mov.b32 	%r27, %f78;
	and.b32  	%r28, %r27, 2147483647;
	mov.b32 	%f143, %r28;
$L__BB0_6:
	sub.f32 	%f11, %f2, %f4;
	abs.f32 	%f12, %f11;
	setp.eq.f32 	%p10, %f11, 0f3F800000;
	mov.f32 	%f144, 0f3F800000;
	@%p10 bra 	$L__BB0_11;
	setp.num.f32 	%p11, %f12, %f12;
	@%p11 bra 	$L__BB0_9;
	mov.f32 	%f136, 0f40000000;
	add.rn.f32 	%f144, %f11, %f136;
	bra.uni 	$L__BB0_11;
$L__BB0_9:
	setp.lt.f32 	%p12, %f12, 0f00800000;
	mul.f32 	%f81, %f12, 0f4B800000;
	selp.f32 	%f82, %f81, %f12, %p12;
	mov.b32 	%r29, %f82;
	add.s32 	%r30, %r29, -1060439283;
	and.b32  	%r31, %r30, -8388608;
	sub.s32 	%r32, %r29, %r31;
	mov.b32 	%f83, %r32;
	cvt.rn.f32.s32 	%f84, %r31;
	selp.f32 	%f85, 0fC1C00000, 0f00000000, %p12;
	fma.rn.f32 	%f86, %f84, 0f34000000, %f85;
	add.f32 	%f87, %f83, 0fBF800000;
	add.f32 	%f88, %f83, 0f3F800000;
	rcp.approx.ftz.f32 	%f89, %f88;
	add.f32 	%f90, %f87, %f87;
	mul.f32 	%f91, %f90, %f89;
	mul.f32 	%f92, %f91, %f91;
	neg.f32 	%f93, %f91;
	sub.f32 	%f94, %f87, %f91;
	add.f32 	%f95, %f94, %f94;
	fma.rn.f32 	%f96, %f93, %f87, %f95;
	mul.rn.f32 	%f97, %f89, %f96;
	fma.rn.f32 	%f98, %f92, 0f3A2C32E4, 0f3B52E7DB;
	fma.rn.f32 	%f99, %f98, %f92, 0f3C93BB73;
	fma.rn.f32 	%f100, %f99, %f92, 0f3DF6384F;
	mul.rn.f32 	%f101, %f100, %f92;
	fma.rn.f32 	%f102, %f91, 0f3FB8AA3B, %f86;
	mul.f32 	%f103, %f101, 0f40400000;
	sub.f32 	%f104, %f86, %f102;
	fma.rn.f32 	%f105, %f91, 0f3FB8AA3B, %f104;
	fma.rn.f32 	%f106, %f97, 0f3FB8AA3B, %f105;
	fma.rn.f32 	%f107, %f91, 0f32A55E34, %f106;
	fma.rn.f32 	%f108, %f103, %f97, %f107;
	fma.rn.f32 	%f109, %f101, %f91, %f108;
	add.rn.f32 	%f110, %f102, %f109;
	mov.f32 	%f111, 0f40000000;
	mul.rn.f32 	%f112, %f110, %f111;
	cvt.rni.f32.f32 	%f113, %f112;
	sub.f32 	%f114, %f112, %f113;
	neg.f32 	%f115, %f112;
	fma.rn.f32 	%f116, %f110, 0f40000000, %f115;
	neg.f32 	%f117, %f102;
	add.rn.f32 	%f118, %f110, %f117;
	neg.f32 	%f119, %f118;
	add.rn.f32 	%f120, %f109, %f119;
	fma.rn.f32 	%f121, %f120, 0f40000000, %f116;
	add.f32 	%f122, %f114, %f121;
	setp.gt.f32 	%p13, %f113, 0f00000000;
	selp.b32 	%r33, 0, -2097152000, %p13;
	setp.neu.f32 	%p14, %f11, 0f00000000;
	setp.neu.f32 	%p15, %f12, 0f7F800000;
	setp.lt.f32 	%p16, %f112, 0f00000000;
	selp.f32 	%f123, 0f00000000, 0f7F800000, %p16;
	abs.f32 	%f124, %f112;
	setp.gt.f32 	%p17, %f124, 0f43180000;
	cvt.rzi.s32.f32 	%r34, %f113;
	shl.b32 	%r35, %r34, 23;
	sub.s32 	%r36, %r35, %r33;
	mov.b32 	%f125, %r36;
	add.s32 	%r37, %r33, 2130706432;
	mov.b32 	%f126, %r37;
	fma.rn.f32 	%f127, %f122, 0f391FCB8E, 0f3AAF85ED;
	fma.rn.f32 	%f128, %f127, %f122, 0f3C1D9856;
	fma.rn.f32 	%f129, %f128, %f122, 0f3D6357BB;
	fma.rn.f32 	%f130, %f129, %f122, 0f3E75FDEC;
	fma.rn.f32 	%f131, %f130, %f122, 0f3F317218;
	fma.rn.f32 	%f132, %f131, %f122, 0f3F800000;
	mul.f32 	%f133, %f132, %f126;
	mul.f32 	%f134, %f133, %f125;
	selp.f32 	%f144, %f123, %f134, %p17;
	and.pred  	%p18, %p14, %p15;
	@%p18 bra 	$L__BB0_11;
	add.f32 	%f135, %f11, %f11;
	mov.b32 	%r38, %f135;
	and.b32  	%r39, %r38, 2147483647;
	mov.b32 	%f144, %r39;
$L__BB0_11:
	add.f32 	%f138, %f143, %f144;
	sqrt.rn.f32 	%f17, %f138;
	setp.eq.f32 	%p19, %f17, 0f00000000;
	mov.f32 	%f145, 0f7F800000;
	@%p19 bra 	$L__BB0_13;
	rcp.rn.f32 	%f139, %f17;
	add.f32 	%f142, %f142, %f139;
	add.s32 	%r45, %r45, 1;
	setp.ne.s32 	%p20, %r45, 100;
	mov.f32 	%f145, %f142;
	@%p20 bra 	$L__BB0_1;
$L__BB0_13:
	cvta.to.global.u64 	%rd9, %rd1;
	mul.wide.s32 	%rd10, %r4, 4;
	add.s64 	%rd11, %rd9, %rd10;
	st.global.f32 	[%rd11], %f145;
	shl.b32 	%r40, %r1, 2;
	mov.u32 	%r41, sdata;
	add.s32 	%r7, %r41, %r40;
	st.shared.f32 	[%r7], %f145;
	st.shared.u32 	[%r7+1024], %r4;
	bar.sync 	0;
	setp.lt.u32 	%p21, %r46, 2;
	@%p21 bra 	$L__BB0_18;
$L__BB0_14:
	mov.u32 	%r8, %r46;
	shr.u32 	%r46, %r8, 1;
	setp.ge.u32 	%p22, %r1, %r46;
	@%p22 bra 	$L__BB0_17;
	ld.shared.f32 	%f140, [%r7];
	shl.b32 	%r42, %r46, 2;
	add.s32 	%r10, %r7, %r42;
	ld.shared.f32 	%f20, [%r10];
	setp.leu.f32 	%p23, %f140, %f20;
	@%p23 bra 	$L__BB0_17;
	st.shared.f32 	[%r7], %f20;
	ld.shared.u32 	%r43, [%r10+1024];
	st.shared.u32 	[%r7+1024], %r43;
$L__BB0_17:
	bar.sync 	0;
	setp.gt.u32 	%p24, %r8, 3;
	@%p24 bra 	$L__BB0_14;
$L__BB0_18:
	setp.ne.s32 	%p25, %r1, 0;
	@%p25 bra 	$L__BB0_20;
	ld.shared.f32 	%f141, [sdata];
	cvta.to.global.u64 	%rd12, %rd2;
	mul.wide.u32 	%rd13, %r3, 4;
	add.s64 	%rd14, %rd12, %rd13;
	st.global.f32 	[%rd14], %f141;
	ld.shared.u32 	%r44, [sdata+1024];
	cvta.to.global.u64 	%rd15, %rd3;
	add.s64 	%rd16, %rd15, %rd13;
	st.global.u32 	[%rd16], %r44;
$L__BB0_20:
	ret;

}
	// .globl	_Z11set_new_IoniPfS_S_S_Pi
.visible .entry _Z11set_new_IoniPfS_S_S_Pi(
	.param .u32 _Z11set_new_IoniPfS_S_S_Pi_param_0,
	.param .u64 .ptr .align 1 _Z11set_new_IoniPfS_S_S_Pi_param_1,
	.param .u64 .ptr .align 1 _Z11set_new_IoniPfS_S_S_Pi_param_2,
	.param .u64 .ptr .align 1 _Z11set_new_IoniPfS_S_S_Pi_param_3,
	.param .u64 .ptr .align 1 _Z11set_new_IoniPfS_S_S_Pi_param_4,
	.param .u64 .ptr .align 1 _Z11set_new_IoniPfS_S_S_Pi_param_5
)
{
	.reg .pred 	%p<6>;
	.reg .b32 	%r<26>;
	.reg .b32 	%f<6>;
	.reg .b64 	%rd<19>;

	ld.param.u32 	%r9, [_Z11set_new_IoniPfS_S_S_Pi_param_0];
	ld.param.u64 	%rd1, [_Z11set_new_IoniPfS_S_S_Pi_param_1];
	ld.param.u64 	%rd2, [_Z11set_new_IoniPfS_S_S_Pi_param_2];
	ld.param.u64 	%rd3, [_Z11set_new_IoniPfS_S_S_Pi_param_3];
	ld.param.u64 	%rd4, [_Z11set_new_IoniPfS_S_S_Pi_param_4];
	ld.param.u64 	%rd5, [_Z11set_new_IoniPfS_S_S_Pi_param_5];
	cvta.to.global.u64 	%rd6, %rd5;
	cvta.to.global.u64 	%rd7, %rd4;
	mov.u32 	%r1, %tid.x;
	mov.u32 	%r25, %ntid.x;
	shl.b32 	%r10, %r25, 2;
	mov.u32 	%r11, sdata;
	add.s32 	%r3, %r11, %r10;
	mul.wide.u32 	%rd8, %r1, 4;
	add.s64 	%rd9, %rd7, %rd8;
	ld.global.f32 	%f2, [%rd9];
	shl.b32 	%r12, %r1, 2;
	add.s32 	%r4, %r11, %r12;
	st.shared.f32 	[%r4], %f2;
	add.s64 	%rd10, %rd6, %rd8;
	ld.global.u32 	%r13, [%rd10];
	add.s32 	%r5, %r3, %r12;
	st.shared.u32 	[%r5], %r13;
	bar.sync 	0;
	setp.lt.u32 	%p1, %r25, 2;
	@%p1 bra 	$L__BB1_5;
$L__BB1_1:
	mov.u32 	%r6, %r25;
	shr.u32 	%r25, %r6, 1;
	setp.ge.u32 	%p2, %r1, %r25;
	@%p2 bra 	$L__BB1_4;
	ld.shared.f32 	%f3, [%r4];
	shl.b32 	%r8, %r25, 2;
	add.s32 	%r14, %r4, %r8;
	ld.shared.f32 	%f1, [%r14];
	setp.leu.f32 	%p3, %f3, %f1;
	@%p3 bra 	$L__BB1_4;
	st.shared.f32 	[%r4], %f1;
	add.s32 	%r15, %r5, %r8;
	ld.shared.u32 	%r16, [%r15];
	st.shared.u32 	[%r5], %r16;
$L__BB1_4:
	bar.sync 	0;
	setp.gt.u32 	%p4, %r6, 3;
	@%p4 bra 	$L__BB1_1;
$L__BB1_5:
	setp.ne.s32 	%p5, %r1, 0;
	@%p5 bra 	$L__BB1_7;
	ld.shared.u32 	%r17, [%r3];
	shr.s32 	%r18, %r17, 31;
	shr.u32 	%r19, %r18, 19;
	add.s32 	%r20, %r17, %r19;
	and.b32  	%r21, %r20, -8192;
	sub.s32 	%r22, %r17, %r21;
	cvt.rn.f32.s32 	%f4, %r22;
	cvta.to.global.u64 	%rd11, %rd2;
	mul.wide.s32 	%rd12, %r9, 4;
	add.s64 	%rd13, %rd11, %rd12;
	st.global.f32 	[%rd13], %f4;
	shr.s32 	%r23, %r20, 13;
	cvt.rn.f32.s32 	%f5, %r23;
	cvta.to.global.u64 	%rd14, %rd3;
	add.s64 	%rd15, %rd14, %rd12;
	st.global.f32 	[%rd15], %f5;
	cvta.to.global.u64 	%rd16, %rd1;
	mul.wide.s32 	%rd17, %r17, 4;
	add.s64 	%rd18, %rd16, %rd17;
	mov.b32 	%r24, 2139095040;
	st.global.u32 	[%rd18], %r24;
$L__BB1_7:
	ret;

}
	// .globl	_Z9reductionPfPi
.visible .entry _Z9reductionPfPi(
	.param .u64 .ptr .align 1 _Z9reductionPfPi_param_0,
	.param .u64 .ptr .align 1 _Z9reductionPfPi_param_1
)
{
	.reg .pred 	%p<6>;
	.reg .b32 	%r<20>;
	.reg .b32 	%f<5>;
	.reg .b64 	%rd<11>;

	ld.param.u64 	%rd3, [_Z9reductionPfPi_param_0];
	ld.param.u64 	%rd4, [_Z9reductionPfPi_param_1];
	cvta.to.global.u64 	%rd1, %rd4;
	cvta.to.global.u64 	%rd2, %rd3;
	mov.u32 	%r1, %tid.x;
	mov.u32 	%r19, %ntid.x;
	mov.u32 	%r3, %ctaid.x;
	mad.lo.s32 	%r10, %r19, %r3, %r1;
	shl.b32 	%r11, %r19, 2;
	mov.u32 	%r12, sdata;
	add.s32 	%r4, %r12, %r11;
	mul.wide.s32 	%rd5, %r10, 4;
	add.s64 	%rd6, %rd2, %rd5;
	ld.global.f32 	%f2, [%rd6];
	shl.b32 	%r13, %r1, 2;
	add.s32 	%r5, %r12, %r13;
	st.shared.f32 	[%r5], %f2;
	add.s64 	%rd7, %rd1, %rd5;
	ld.global.u32 	%r14, [%rd7];
	add.s32 	%r6, %r4, %r13;
	st.shared.u32 	[%r6], %r14;
	bar.sync 	0;
	setp.lt.u32 	%p1, %r19, 2;
	@%p1 bra 	$L__BB2_5;
$L__BB2_1:
	mov.u32 	%r7, %r19;
	shr.u32 	%r19, %r7, 1;
	setp.ge.u32 	%p2, %r1, %r19;
	@%p2 bra 	$L__BB2_4;
	ld.shared.f32 	%f3, [%r5];
	shl.b32 	%r9, %r19, 2;
	add.s32 	%r15, %r5, %r9;
	ld.shared.f32 	%f1, [%r15];
	setp.leu.f32 	%p3, %f3, %f1;
	@%p3 bra 	$L__BB2_4;
	st.shared.f32 	[%r5], %f1;
	add.s32 	%r16, %r6, %r9;
	ld.shared.u32 	%r17, [%r16];
	st.shared.u32 	[%r6], %r17;
$L__BB2_4:
	bar.sync 	0;
	setp.gt.u32 	%p4, %r7, 3;
	@%p4 bra 	$L__BB2_1;
$L__BB2_5:
	setp.ne.s32 	%p5, %r1, 0;
	@%p5 bra 	$L__BB2_7;
	ld.shared.f32 	%f4, [sdata];
	mul.wide.u32 	%rd8, %r3, 4;
	add.s64 	%rd9, %rd2, %rd8;
	st.global.f32 	[%rd9], %f4;
	ld.shared.u32 	%r18, [%r4];
	add.s64 	%rd10, %rd1, %rd8;
	st.global.u32 	[%rd10], %r18;
$L__BB2_7:
	ret;

}
	// .globl	_Z9update_QsiPfS_S_S_Pi
.visible .entry _Z9update_QsiPfS_S_S_Pi(
	.param .u32 _Z9update_QsiPfS_S_S_Pi_param_0,
	.param .u64 .ptr .align 1 _Z9update_QsiPfS_S_S_Pi_param_1,
	.param .u64 .ptr .align 1 _Z9update_QsiPfS_S_S_Pi_param_2,
	.param .u64 .ptr .align 1 _Z9update_QsiPfS_S_S_Pi_param_3,
	.param .u64 .ptr .align 1 _Z9update_QsiPfS_S_S_Pi_param_4,
	.param .u64 .ptr .align 1 _Z9update_QsiPfS_S_S_Pi_param_5
)
{
	.reg .pred 	%p<25>;
	.reg .b32 	%r<48>;
	.reg .b32 	%f<144>;
	.reg .b64 	%rd<21>;

	ld.param.u32 	%r9, [_Z9update_QsiPfS_S_S_Pi_param_0];
	ld.param.u64 	%rd4, [_Z9update_QsiPfS_S_S_Pi_param_1];
	ld.param.u64 	%rd5, [_Z9update_QsiPfS_S_S_Pi_param_2];
	ld.param.u64 	%rd6, [_Z9update_QsiPfS_S_S_Pi_param_3];
	ld.param.u64 	%rd2, [_Z9update_QsiPfS_S_S_Pi_param_4];
	ld.param.u64 	%rd3, [_Z9update_QsiPfS_S_S_Pi_param_5];
	cvta.to.global.u64 	%rd1, %rd4;
	cvta.to.global.u64 	%rd7, %rd6;
	cvta.to.global.u64 	%rd8, %rd5;
	mov.u32 	%r1, %tid.x;
	mov.u32 	%r47, %ntid.x;
	mov.u32 	%r3, %ctaid.x;
	mad.lo.s32 	%r4, %r47, %r3, %r1;
	shr.s32 	%r10, %r4, 31;
	shr.u32 	%r11, %r10, 19;
	add.s32 	%r12, %r4, %r11;
	and.b32  	%r13, %r12, -8192;
	sub.s32 	%r14, %r4, %r13;
	cvt.rn.f32.s32 	%f19, %r14;
	mul.wide.s32 	%rd9, %r9, 4;
	add.s64 	%rd10, %rd8, %rd9;
	ld.global.f32 	%f20, [%rd10];
	add.s64 	%rd11, %rd7, %rd9;
	ld.global.f32 	%f1, [%rd11];
	sub.f32 	%f2, %f19, %f20;
	abs.f32 	%f3, %f2;
	setp.eq.f32 	%p1, %f2, 0f3F800000;
	mov.f32 	%f141, 0f3F800000;
	@%p1 bra 	$L__BB3_5;
	setp.num.f32 	%p2, %f3, %f3;
	@%p2 bra 	$L__BB3_3;
	mov.f32 	%f76, 0f40000000;
	add.rn.f32 	%f141, %f2, %f76;
	bra.uni 	$L__BB3_5;
$L__BB3_3:
	setp.lt.f32 	%p3, %f3, 0f00800000;
	mul.f32 	%f21, %f3, 0f4B800000;
	selp.f32 	%f22, %f21, %f3, %p3;
	mov.b32 	%r15, %f22;
	add.s32 	%r16, %r15, -1060439283;
	and.b32  	%r17, %r16, -8388608;
	sub.s32 	%r18, %r15, %r17;
	mov.b32 	%f23, %r18;
	cvt.rn.f32.s32 	%f24, %r17;
	selp.f32 	%f25, 0fC1C00000, 0f00000000, %p3;
	fma.rn.f32 	%f26, %f24, 0f34000000, %f25;
	add.f32 	%f27, %f23, 0fBF800000;
	add.f32 	%f28, %f23, 0f3F800000;
	rcp.approx.ftz.f32 	%f29, %f28;
	add.f32 	%f30, %f27, %f27;
	mul.f32 	%f31, %f30, %f29;
	mul.f32 	%f32, %f31, %f31;
	neg.f32 	%f33, %f31;
	sub.f32 	%f34, %f27, %f31;
	add.f32 	%f35, %f34, %f34;
	fma.rn.f32 	%f36, %f33, %f27, %f35;
	mul.rn.f32 	%f37, %f29, %f36;
	fma.rn.f32 	%f38, %f32, 0f3A2C32E4, 0f3B52E7DB;
	fma.rn.f32 	%f39, %f38, %f32, 0f3C93BB73;
	fma.rn.f32 	%f40, %f39, %f32, 0f3DF6384F;
	mul.rn.f32 	%f41, %f40, %f32;
	fma.rn.f32 	%f42, %f31, 0f3FB8AA3B, %f26;
	mul.f32 	%f43, %f41, 0f40400000;
	sub.f32 	%f44, %f26, %f42;
	fma.rn.f32 	%f45, %f31, 0f3FB8AA3B, %f44;
	fma.rn.f32 	%f46, %f37, 0f3FB8AA3B, %f45;
	fma.rn.f32 	%f47, %f31, 0f32A55E34, %f46;
	fma.rn.f32 	%f48, %f43, %f37, %f47;
	fma.rn.f32 	%f49, %f41, %f31, %f48;
	add.rn.f32 	%f50, %f42, %f49;
	mov.f32 	%f51, 0f40000000;
	mul.rn.f32 	%f52, %f50, %f51;
	cvt.rni.f32.f32 	%f53, %f52;
	sub.f32 	%f54, %f52, %f53;
	neg.f32 	%f55, %f52;
	fma.rn.f32 	%f56, %f50, 0f40000000, %f55;
	neg.f32 	%f57, %f42;
	add.rn.f32 	%f58, %f50, %f57;
	neg.f32 	%f59, %f58;
	add.rn.f32 	%f60, %f49, %f59;
	fma.rn.f32 	%f61, %f60, 0f40000000, %f56;
	add.f32 	%f62, %f54, %f61;
	setp.gt.f32 	%p4, %f53, 0f00000000;
	selp.b32 	%r19, 0, -2097152000, %p4;
	setp.neu.f32 	%p5, %f2, 0f00000000;
	setp.neu.f32 	%p6, %f3, 0f7F800000;
	setp.lt.f32 	%p7, %f52, 0f00000000;
	selp.f32 	%f63, 0f00000000, 0f7F800000, %p7;
	abs.f32 	%f64, %f52;
	setp.gt.f32 	%p8, %f64, 0f43180000;
	cvt.rzi.s32.f32 	%r20, %f53;
	shl.b32 	%r21, %r20, 23;
	sub.s32 	%r22, %r21, %r19;
	mov.b32 	%f65, %r22;
	add.s32 	%r23, %r19, 2130706432;
	mov.b32 	%f66, %r23;
	fma.rn.f32 	%f67, %f62, 0f391FCB8E, 0f3AAF85ED;
	fma.rn.f32 	%f68, %f67, %f62, 0f3C1D9856;
	fma.rn.f32 	%f69, %f68, %f62, 0f3D6357BB;
	fma.rn.f32 	%f70, %f69, %f62, 0f3E75FDEC;
	fma.rn.f32 	%f71, %f70, %f62, 0f3F317218;
	fma.rn.f32 	%f72, %f71, %f62, 0f3F800000;
	mul.f32 	%f73, %f72, %f66;
	mul.f32 	%f74, %f73, %f65;
	selp.f32 	%f141, %f63, %f74, %p8;
	and.pred  	%p9, %p5, %p6;
	@%p9 bra 	$L__BB3_5;
	add.f32 	%f75, %f2, %f2;
	mov.b32 	%r24, %f75;
	and.b32  	%r25, %r24, 2147483647;
	mov.b32 	%f141, %r25;
$L__BB3_5:
	shr.s32 	%r29, %r12, 13;
	cvt.rn.f32.s32 	%f78, %r29;
	sub.f32 	%f8, %f78, %f1;
	abs.f32 	%f9, %f8;
	setp.eq.f32 	%p10, %f8, 0f3F800000;
	mov.f32 	%f142, 0f3F800000;
	@%p10 bra 	$L__BB3_10;
	setp.num.f32 	%p11, %f9, %f9;
	@%p11 bra 	$L__BB3_8;
	mov.f32 	%f134, 0f40000000;
	add.rn.f32 	%f142, %f8, %f134;
	bra.uni 	$L__BB3_10;
$L__BB3_8:
	setp.lt.f32 	%p12, %f9, 0f00800000;
	mul.f32 	%f79, %f9, 0f4B800000;
	selp.f32 	%f80, %f79, %f9, %p12;
	mov.b32 	%r30, %f80;
	add.s32 	%r31, %r30, -1060439283;
	and.b32  	%r32, %r31, -8388608;
	sub.s32 	%r33, %r30, %r32;
	mov.b32 	%f81, %r33;
	cvt.rn.f32.s32 	%f82, %r32;
	selp.f32 	%f83, 0fC1C00000, 0f00000000, %p12;
	fma.rn.f32 	%f84, %f82, 0f34000000, %f83;
	add.f32 	%f85, %f81, 0fBF800000;
	add.f32 	%f86, %f81, 0f3F800000;
	rcp.approx.ftz.f32 	%f87, %f86;
	add.f32 	%f88, %f85, %f85;
	mul.f32 	%f89, %f88, %f87;
	mul.f32 	%f90, %f89, %f89;
	neg.f32 	%f91, %f89;
	sub.f32 	%f92, %f85, %f89;
	add.f32 	%f93, %f92, %f92;
	fma.rn.f32 	%f94, %f91, %f85, %f93;
	mul.rn.f32 	%f95, %f87, %f94;
	fma.rn.f32 	%f96, %f90, 0f3A2C32E4, 0f3B52E7DB;
	fma.rn.f32 	%f97, %f96, %f90, 0f3C93BB73;
	fma.rn.f32 	%f98, %f97, %f90, 0f3DF6384F;
	mul.rn.f32 	%f99, %f98, %f90;
	fma.rn.f32 	%f100, %f89, 0f3FB8AA3B, %f84;
	mul.f32 	%f101, %f99, 0f40400000;
	sub.f32 	%f102, %f84, %f100;
	fma.rn.f32 	%f103, %f89, 0f3FB8AA3B, %f102;
	fma.rn.f32 	%f104, %f95, 0f3FB8AA3B, %f103;
	fma.rn.f32 	%f105, %f89, 0f32A55E34, %f104;
	fma.rn.f32 	%f106, %f101, %f95, %f105;
	fma.rn.f32 	%f107, %f99, %f89, %f106;
	add.rn.f32 	%f108, %f100, %f107;
	mov.f32 	%f109, 0f40000000;
	mul.rn.f32 	%f110, %f108, %f109;
	cvt.rni.f32.f32 	%f111, %f110;
	sub.f32 	%f112, %f110, %f111;
	neg.f32 	%f113, %f110;
	fma.rn.f32 	%f114, %f108, 0f40000000, %f113;
	neg.f32 	%f115, %f100;
	add.rn.f32 	%f116, %f108, %f115;
	neg.f32 	%f117, %f116;
	add.rn.f32 	%f118, %f107, %f117;
	fma.rn.f32 	%f119, %f118, 0f40000000, %f114;
	add.f32 	%f120, %f112, %f119;
	setp.gt.f32 	%p13, %f111, 0f00000000;
	selp.b32 	%r34, 0, -2097152000, %p13;
	setp.neu.f32 	%p14, %f8, 0f00000000;
	setp.neu.f32 	%p15, %f9, 0f7F800000;
	setp.lt.f32 	%p16, %f110, 0f00000000;
	selp.f32 	%f121, 0f00000000, 0f7F800000, %p16;
	abs.f32 	%f122, %f110;
	setp.gt.f32 	%p17, %f122, 0f43180000;
	cvt.rzi.s32.f32 	%r35, %f111;
	shl.b32 	%r36, %r35, 23;
	sub.s32 	%r37, %r36, %r34;
	mov.b32 	%f123, %r37;
	add.s32 	%r38, %r34, 2130706432;
	mov.b32 	%f124, %r38;
	fma.rn.f32 	%f125, %f120, 0f391FCB8E, 0f3AAF85ED;
	fma.rn.f32 	%f126, %f125, %f120, 0f3C1D9856;
	fma.rn.f32 	%f127, %f126, %f120, 0f3D6357BB;
	fma.rn.f32 	%f128, %f127, %f120, 0f3E75FDEC;
	fma.rn.f32 	%f129, %f128, %f120, 0f3F317218;
	fma.rn.f32 	%f130, %f129, %f120, 0f3F800000;
	mul.f32 	%f131, %f130, %f124;
	mul.f32 	%f132, %f131, %f123;
	selp.f32 	%f142, %f121, %f132, %p17;
	and.pred  	%p18, %p14, %p15;
	@%p18 bra 	$L__BB3_10;
	add.f32 	%f133, %f8, %f8;
	mov.b32 	%r39, %f133;
	and.b32  	%r40, %r39, 2147483647;
	mov.b32 	%f142, %r40;
$L__BB3_10:
	add.f32 	%f135, %f141, %f142;
	sqrt.rn.f32 	%f14, %f135;
	setp.neu.f32 	%p19, %f14, 0f00000000;
	@%p19 bra 	$L__BB3_12;
	mul.wide.s32 	%rd14, %r4, 4;
	add.s64 	%rd15, %rd1, %rd14;
	mov.b32 	%r41, 2139095040;
	st.global.u32 	[%rd15], %r41;
	mov.f32 	%f143, 0f7F800000;
	bra.uni 	$L__BB3_13;
$L__BB3_12:
	rcp.rn.f32 	%f136, %f14;
	mul.wide.s32 	%rd12, %r4, 4;
	add.s64 	%rd13, %rd1, %rd12;
	ld.global.f32 	%f137, [%rd13];
	add.f32 	%f143, %f136, %f137;
	st.global.f32 	[%rd13], %f143;
$L__BB3_13:
	shl.b32 	%r42, %r1, 2;
	mov.u32 	%r43, sdata;
	add.s32 	%r5, %r43, %r42;
	st.shared.f32 	[%r5], %f143;
	st.shared.u32 	[%r5+1024], %r4;
	bar.sync 	0;
	setp.lt.u32 	%p20, %r47, 2;
	@%p20 bra 	$L__BB3_18;
$L__BB3_14:
	mov.u32 	%r6, %r47;
	shr.u32 	%r47, %r6, 1;
	setp.ge.u32 	%p21, %r1, %r47;
	@%p21 bra 	$L__BB3_17;
	ld.shared.f32 	%f139, [%r5];
	shl.b32 	%r44, %r47, 2;
	add.s32 	%r8, %r5, %r44;
	ld.shared.f32 	%f17, [%r8];
	setp.leu.f32 	%p22, %f139, %f17;
	@%p22 bra 	$L__BB3_17;
	st.shared.f32 	[%r5], %f17;
	ld.shared.u32 	%r45, [%r8+1024];
	st.shared.u32 	[%r5+1024], %r45;
$L__BB3_17:
	bar.sync 	0;
	setp.gt.u32 	%p23, %r6, 3;
	@%p23 bra 	$L__BB3_14;
$L__BB3_18:
	setp.ne.s32 	%p24, %r1, 0;
	@%p24 bra 	$L__BB3_20;
	ld.shared.f32 	%f140, [sdata];
	cvta.to.global.u64 	%rd16, %rd2;
	mul.wide.u32 	%rd17, %r3, 4;
	add.s64 	%rd18, %rd16, %rd17;
	st.global.f32 	[%rd18], %f140;
	ld.shared.u32 	%r46, [sdata+1024];
	cvta.to.global.u64 	%rd19, %rd3;
	add.s64 	%rd20, %rd19, %rd17;
	st.global.u32 	[%rd20], %r46;
$L__BB3_20:
	ret;

}


// ===== COMPILED SASS (sm_100) =====

	.target	sm_100

	.elftype	@"ET_EXEC"


//--------------------- .note.nv.tkinfo           --------------------------
	.section	.note.nv.tkinfo,"",@"SHT_NOTE"
	.sectionflags	@"SHF_NOTE_NV_TKINFO"
	.tkinfo
        /*0018*/ 	.word	0x00000002
        /*0030*/ 	.string	""
        /*0030*/ 	.string	"ptxas"
        /*0030*/ 	.string	"Cuda compilation tools, release 13.0, V13.0.88"
        /*0030*/ 	.string	"Build cuda_13.0.r13.0/compiler.36424714_0"
        /*0030*/ 	.string	"-arch sm_100 -m 64 "



//--------------------- .note.nv.cuinfo           --------------------------
	.section	.note.nv.cuinfo,"",@"SHT_NOTE"
	.sectionflags	@"SHF_NOTE_NV_CUINFO"
        /*0018*/ 	.short	0x0002
        /*001a*/ 	.short	0x0064
        /*001c*/ 	.short	0x0082
	.zero		2


//--------------------- .nv.info                  --------------------------
	.section	.nv.info,"",@"SHT_CUDA_INFO"
	.align	4


	//----- nvinfo : EIATTR_REGCOUNT
	.align		4
        /*0000*/ 	.byte	0x04, 0x2f
        /*0002*/ 	.short	(.L_3 - .L_2)
	.align		4
.L_2:
        /*0004*/ 	.word	index@(_Z6set_QsPfS_Pi)
        /*0008*/ 	.word	0x00000017


	//----- nvinfo : EIATTR_FRAME_SIZE
	.align		4
.L_3:
        /*000c*/ 	.byte	0x04, 0x11
        /*000e*/ 	.short	(.L_5 - .L_4)
	.align		4
.L_4:
        /*0010*/ 	.word	index@($__internal_3_$__cuda_sm20_sqrt_rn_f32_slowpath)
        /*0014*/ 	.word	0x00000000


	//----- nvinfo : EIATTR_FRAME_SIZE
	.align		4
.L_5:
        /*0018*/ 	.byte	0x04, 0x11
        /*001a*/ 	.short	(.L_7 - .L_6)
	.align		4
.L_6:
        /*001c*/ 	.word	index@($__internal_2_$__cuda_sm20_rcp_rn_f32_slowpath)
        /*0020*/ 	.word	0x00000000


	//----- nvinfo : EIATTR_FRAME_SIZE
	.align		4
.L_7:
        /*0024*/ 	.byte	0x04, 0x11
        /*0026*/ 	.short	(.L_9 - .L_8)
	.align		4
.L_8:
        /*0028*/ 	.word	index@(_Z6set_QsPfS_Pi)
        /*002c*/ 	.word	0x00000000


	//----- nvinfo : EIATTR_REGCOUNT
	.align		4
.L_9:
        /*0030*/ 	.byte	0x04, 0x2f
        /*0032*/ 	.short	(.L_11 - .L_10)
	.align		4
.L_10:
        /*0034*/ 	.word	index@(_Z11set_new_IoniPfS_S_S_Pi)
        /*0038*/ 	.word	0x00000010


	//----- nvinfo : EIATTR_FRAME_SIZE
	.align		4
.L_11:
        /*003c*/ 	.byte	0x04, 0x11
        /*003e*/ 	.short	(.L_13 - .L_12)
	.align		4
.L_12:
        /*0040*/ 	.word	index@(_Z11set_new_IoniPfS_S_S_Pi)
        /*0044*/ 	.word	0x00000000


	//----- nvinfo : EIATTR_REGCOUNT
	.align		4
.L_13:
        /*0048*/ 	.byte	0x04, 0x2f
        /*004a*/ 	.short	(.L_15 - .L_14)
	.align		4
.L_14:
        /*004c*/ 	.word	index@(_Z9reductionPfPi)
        /*0050*/ 	.word	0x0000000e


	//----- nvinfo : EIATTR_FRAME_SIZE
	.align		4
.L_15:
        /*0054*/ 	.byte	0x04, 0x11
        /*0056*/ 	.short	(.L_17 - .L_16)
	.align		4
.L_16:
        /*0058*/ 	.word	index@(_Z9reductionPfPi)
        /*005c*/ 	.word	0x00000000


	//----- nvinfo : EIATTR_REGCOUNT
	.align		4
.L_17:
        /*0060*/ 	.byte	0x04, 0x2f
        /*0062*/ 	.short	(.L_19 - .L_18)
	.align		4
.L_18:
        /*0064*/ 	.word	index@(_Z9update_QsiPfS_S_S_Pi)
        /*0068*/ 	.word	0x00000013


	//----- nvinfo : EIATTR_FRAME_SIZE
	.align		4
.L_19:
        /*006c*/ 	.byte	0x04, 0x11
        /*006e*/ 	.short	(.L_21 - .L_20)
	.align		4
.L_20:
        /*0070*/ 	.word	index@($__internal_1_$__cuda_sm20_sqrt_rn_f32_slowpath)
        /*0074*/ 	.word	0x00000000


	//----- nvinfo : EIATTR_FRAME_SIZE
	.align		4
.L_21:
        /*0078*/ 	.byte	0x04, 0x11
        /*007a*/ 	.short	(.L_23 - .L_22)
	.align		4
.L_22:
        /*007c*/ 	.word	index@($__internal_0_$__cuda_sm20_rcp_rn_f32_slowpath)
        /*0080*/ 	.word	0x00000000


	//----- nvinfo : EIATTR_FRAME_SIZE
	.align		4
.L_23:
        /*0084*/ 	.byte	0x04, 0x11
        /*0086*/ 	.short	(.L_25 - .L_24)
	.align		4
.L_24:
        /*0088*/ 	.word	index@(_Z9update_QsiPfS_S_S_Pi)
        /*008c*/ 	.word	0x00000000


	//----- nvinfo : EIATTR_MIN_STACK_SIZE
	.align		4
.L_25:
        /*0090*/ 	.byte	0x04, 0x12
        /*0092*/ 	.short	(.L_27 - .L_26)
	.align		4
.L_26:
        /*0094*/ 	.word	index@(_Z9update_QsiPfS_S_S_Pi)
        /*0098*/ 	.word	0x00000000


	//----- nvinfo : EIATTR_MIN_STACK_SIZE
	.align		4
.L_27:
        /*009c*/ 	.byte	0x04, 0x12
        /*009e*/ 	.short	(.L_29 - .L_28)
	.align		4
.L_28:
        /*00a0*/ 	.word	index@(_Z9reductionPfPi)
        /*00a4*/ 	.word	0x00000000


	//----- nvinfo : EIATTR_MIN_STACK_SIZE
	.align		4
.L_29:
        /*00a8*/ 	.byte	0x04, 0x12
        /*00aa*/ 	.short	(.L_31 - .L_30)
	.align		4
.L_30:
        /*00ac*/ 	.word	index@(_Z11set_new_IoniPfS_S_S_Pi)
        /*00b0*/ 	.word	0x00000000


	//----- nvinfo : EIATTR_MIN_STACK_SIZE
	.align		4
.L_31:
        /*00b4*/ 	.byte	0x04, 0x12
        /*00b6*/ 	.short	(.L_33 - .L_32)
	.align		4
.L_32:
        /*00b8*/ 	.word	index@(_Z6set_QsPfS_Pi)
        /*00bc*/ 	.word	0x00000000
.L_33:


//--------------------- .nv.compat                --------------------------
	.section	.nv.compat,"",@"SHT_CUDA_COMPAT_INFO"
	.align	4
        /*0000*/ 	.byte	0x02, 0x09, 0x00, 0x00, 0x02, 0x02, 0x01, 0x00, 0x02, 0x05, 0x05, 0x00, 0x03, 0x07, 0x01, 0x01
        /*0010*/ 	.byte	0x02, 0x03, 0x00, 0x00, 0x02, 0x06, 0x01, 0x00, 0x04, 0x0b, 0x08, 0x00, 0x01, 0x00, 0x00, 0x00
        /*0020*/ 	.byte	0x00, 0x00, 0x00, 0x00


//--------------------- .nv.info._Z9update_QsiPfS_S_S_Pi --------------------------
	.section	.nv.info._Z9update_QsiPfS_S_S_Pi,"",@"SHT_CUDA_INFO"
	.sectionflags	@""
	.align	4


	//----- nvinfo : EIATTR_CUDA_API_VERSION
	.align		4
        /*0000*/ 	.byte	0x04, 0x37
        /*0002*/ 	.short	(.L_35 - .L_34)
.L_34:
        /*0004*/ 	.word	0x00000082


	//----- nvinfo : EIATTR_KPARAM_INFO
	.align		4
.L_35:
        /*0008*/ 	.byte	0x04, 0x17
        /*000a*/ 	.short	(.L_37 - .L_36)
.L_36:
        /*000c*/ 	.word	0x00000000
        /*0010*/ 	.short	0x0005
        /*0012*/ 	.short	0x0028
        /*0014*/ 	.byte	0x00, 0xf5, 0x21, 0x00


	//----- nvinfo : EIATTR_KPARAM_INFO
	.align		4
.L_37:
        /*0018*/ 	.byte	0x04, 0x17
        /*001a*/ 	.short	(.L_39 - .L_38)
.L_38:
        /*001c*/ 	.word	0x00000000
        /*0020*/ 	.short	0x0004
        /*0022*/ 	.short	0x0020
        /*0024*/ 	.byte	0x00, 0xf5, 0x21, 0x00


	//----- nvinfo : EIATTR_KPARAM_INFO
	.align		4
.L_39:
        /*0028*/ 	.byte	0x04, 0x17
        /*002a*/ 	.short	(.L_41 - .L_40)
.L_40:
        /*002c*/ 	.word	0x00000000
        /*0030*/ 	.short	0x0003
        /*0032*/ 	.short	0x0018
        /*0034*/ 	.byte	0x00, 0xf5, 0x21, 0x00


	//----- nvinfo : EIATTR_KPARAM_INFO
	.align		4
.L_41:
        /*0038*/ 	.byte	0x04, 0x17
        /*003a*/ 	.short	(.L_43 - .L_42)
.L_42:
        /*003c*/ 	.word	0x00000000
        /*0040*/ 	.short	0x0002
        /*0042*/ 	.short	0x0010
        /*0044*/ 	.byte	0x00, 0xf5, 0x21, 0x00


	//----- nvinfo : EIATTR_KPARAM_INFO
	.align		4
.L_43:
        /*0048*/ 	.byte	0x04, 0x17
        /*004a*/ 	.short	(.L_45 - .L_44)
.L_44:
        /*004c*/ 	.word	0x00000000
        /*0050*/ 	.short	0x0001
        /*0052*/ 	.short	0x0008
        /*0054*/ 	.byte	0x00, 0xf5, 0x21, 0x00


	//----- nvinfo : EIATTR_KPARAM_INFO
	.align		4
.L_45:
        /*0058*/ 	.byte	0x04, 0x17
        /*005a*/ 	.short	(.L_47 - .L_46)
.L_46:
        /*005c*/ 	.word	0x00000000
        /*0060*/ 	.short	0x0000
        /*0062*/ 	.short	0x0000
        /*0064*/ 	.byte	0x00, 0xf0, 0x11, 0x00


	//----- nvinfo : EIATTR_SPARSE_MMA_MASK
	.align		4
.L_47:
        /*0068*/ 	.byte	0x03, 0x50
        /*006a*/ 	.short	0x0000


	//----- nvinfo : EIATTR_MAXREG_COUNT
	.align		4
        /*006c*/ 	.byte	0x03, 0x1b
        /*006e*/ 	.short	0x00ff


	//----- nvinfo : EIATTR_NUM_BARRIERS
	.align		4
        /*0070*/ 	.byte	0x02, 0x4c
        /*0072*/ 	.byte	0x01
	.zero		1


	//----- nvinfo : EIATTR_MERCURY_ISA_VERSION
	.align		4
        /*0074*/ 	.byte	0x03, 0x5f
        /*0076*/ 	.short	0x0101


	//----- nvinfo : EIATTR_VRC_CTA_INIT_COUNT
	.align		4
        /*0078*/ 	.byte	0x02, 0x4a
	.zero		1
	.zero		1


	//----- nvinfo : EIATTR_EXIT_INSTR_OFFSETS
	.align		4
        /*007c*/ 	.byte	0x04, 0x1c
        /*007e*/ 	.short	(.L_49 - .L_48)


	//   ....[0]....
.L_48:
        /*0080*/ 	.word	0x00000e70


	//   ....[1]....
        /*0084*/ 	.word	0x00000f30


	//----- nvinfo : EIATTR_CRS_STACK_SIZE
	.align		4
.L_49:
        /*0088*/ 	.byte	0x04, 0x1e
        /*008a*/ 	.short	(.L_51 - .L_50)
.L_50:
        /*008c*/ 	.word	0x00000000


	//----- nvinfo : EIATTR_CBANK_PARAM_SIZE
	.align		4
.L_51:
        /*0090*/ 	.byte	0x03, 0x19
        /*0092*/ 	.short	0x0030


	//----- nvinfo : EIATTR_PARAM_CBANK
	.align		4
        /*0094*/ 	.byte	0x04, 0x0a
        /*0096*/ 	.short	(.L_53 - .L_52)
	.align		4
.L_52:
        /*0098*/ 	.word	index@(.nv.constant0._Z9update_QsiPfS_S_S_Pi)
        /*009c*/ 	.short	0x0380
        /*009e*/ 	.short	0x0030


	//----- nvinfo : EIATTR_SW_WAR
	.align		4
.L_53:
        /*00a0*/ 	.byte	0x04, 0x36
        /*00a2*/ 	.short	(.L_55 - .L_54)
.L_54:
        /*00a4*/ 	.word	0x00000008
.L_55:


//--------------------- .nv.info._Z9reductionPfPi --------------------------
	.section	.nv.info._Z9reductionPfPi,"",@"SHT_CUDA_INFO"
	.sectionflags	@""
	.align	4


	//----- nvinfo : EIATTR_CUDA_API_VERSION
	.align		4
        /*0000*/ 	.byte	0x04, 0x37
        /*0002*/ 	.short	(.L_57 - .L_56)
.L_56:
        /*0004*/ 	.word	0x00000082


	//----- nvinfo : EIATTR_KPARAM_INFO
	.align		4
.L_57:
        /*0008*/ 	.byte	0x04, 0x17
        /*000a*/ 	.short	(.L_59 - .L_58)
.L_58:
        /*000c*/ 	.word	0x00000000
        /*0010*/ 	.short	0x0001
        /*0012*/ 	.short	0x0008
        /*0014*/ 	.byte	0x00, 0xf5, 0x21, 0x00


	//----- nvinfo : EIATTR_KPARAM_INFO
	.align		4
.L_59:
        /*0018*/ 	.byte	0x04, 0x17
        /*001a*/ 	.short	(.L_61 - .L_60)
.L_60:
        /*001c*/ 	.word	0x00000000
        /*0020*/ 	.short	0x0000
        /*0022*/ 	.short	0x0000
        /*0024*/ 	.byte	0x00, 0xf5, 0x21, 0x00


	//----- nvinfo : EIATTR_SPARSE_MMA_MASK
	.align		4
.L_61:
        /*0028*/ 	.byte	0x03, 0x50
        /*002a*/ 	.short	0x0000


	//----- nvinfo : EIATTR_MAXREG_COUNT
	.align		4
        /*002c*/ 	.byte	0x03, 0x1b
        /*002e*/ 	.short	0x00ff


	//----- nvinfo : EIATTR_NUM_BARRIERS
	.align		4
        /*0030*/ 	.byte	0x02, 0x4c
        /*0032*/ 	.byte	0x01
	.zero		1


	//----- nvinfo : EIATTR_MERCURY_ISA_VERSION
	.align		4
        /*0034*/ 	.byte	0x03, 0x5f
        /*0036*/ 	.short	0x0101


	//----- nvinfo : EIATTR_VRC_CTA_INIT_COUNT
	.align		4
        /*0038*/ 	.byte	0x02, 0x4a
	.zero		1
	.zero		1


	//----- nvinfo : EIATTR_EXIT_INSTR_OFFSETS
	.align		4
        /*003c*/ 	.byte	0x04, 0x1c
        /*003e*/ 	.short	(.L_63 - .L_62)


	//   ....[0]....
.L_62:
        /*0040*/ 	.word	0x000002a0


	//   ....[1]....
        /*0044*/ 	.word	0x00000360


	//----- nvinfo : EIATTR_CRS_STACK_SIZE
	.align		4
.L_63:
        /*0048*/ 	.byte	0x04, 0x1e
        /*004a*/ 	.short	(.L_65 - .L_64)
.L_64:
        /*004c*/ 	.word	0x00000000


	//----- nvinfo : EIATTR_CBANK_PARAM_SIZE
	.align		4
.L_65:
        /*0050*/ 	.byte	0x03, 0x19
        /*0052*/ 	.short	0x0010


	//----- nvinfo : EIATTR_PARAM_CBANK
	.align		4
        /*0054*/ 	.byte	0x04, 0x0a
        /*0056*/ 	.short	(.L_67 - .L_66)
	.align		4
.L_66:
        /*0058*/ 	.word	index@(.nv.constant0._Z9reductionPfPi)
        /*005c*/ 	.short	0x0380
        /*005e*/ 	.short	0x0010


	//----- nvinfo : EIATTR_SW_WAR
	.align		4
.L_67:
        /*0060*/ 	.byte	0x04, 0x36
        /*0062*/ 	.short	(.L_69 - .L_68)
.L_68:
        /*0064*/ 	.word	0x00000008
.L_69:


//--------------------- .nv.info._Z11set_new_IoniPfS_S_S_Pi --------------------------
	.section	.nv.info._Z11set_new_IoniPfS_S_S_Pi,"",@"SHT_CUDA_INFO"
	.sectionflags	@""
	.align	4


	//----- nvinfo : EIATTR_CUDA_API_VERSION
	.align		4
        /*0000*/ 	.byte	0x04, 0x37
        /*0002*/ 	.short	(.L_71 - .L_70)
.L_70:
        /*0004*/ 	.word	0x00000082


	//----- nvinfo : EIATTR_KPARAM_INFO
	.align		4
.L_71:
        /*0008*/ 	.byte	0x04, 0x17
        /*000a*/ 	.short	(.L_73 - .L_72)
.L_72:
        /*000c*/ 	.word	0x00000000
        /*0010*/ 	.short	0x0005
        /*0012*/ 	.short	0x0028
        /*0014*/ 	.byte	0x00, 0xf5, 0x21, 0x00


	//----- nvinfo : EIATTR_KPARAM_INFO
	.align		4
.L_73:
        /*0018*/ 	.byte	0x04, 0x17
        /*001a*/ 	.short	(.L_75 - .L_74)
.L_74:
        /*001c*/ 	.word	0x00000000
        /*0020*/ 	.short	0x0004
        /*0022*/ 	.short	0x0020
        /*0024*/ 	.byte	0x00, 0xf5, 0x21, 0x00


	//----- nvinfo : EIATTR_KPARAM_INFO
	.align		4
.L_75:
        /*0028*/ 	.byte	0x04, 0x17
        /*002a*/ 	.short	(.L_77 - .L_76)
.L_76:
        /*002c*/ 	.word	0x00000000
        /*0030*/ 	.short	0x0003
        /*0032*/ 	.short	0x0018
        /*0034*/ 	.byte	0x00, 0xf5, 0x21, 0x00


	//----- nvinfo : EIATTR_KPARAM_INFO
	.align		4
.L_77:
        /*0038*/ 	.byte	0x04, 0x17
        /*003a*/ 	.short	(.L_79 - .L_78)
.L_78:
        /*003c*/ 	.word	0x00000000
        /*0040*/ 	.short	0x0002
        /*0042*/ 	.short	0x0010
        /*0044*/ 	.byte	0x00, 0xf5, 0x21, 0x00


	//----- nvinfo : EIATTR_KPARAM_INFO
	.align		4
.L_79:
        /*0048*/ 	.byte	0x04, 0x17
        /*004a*/ 	.short	(.L_81 - .L_80)
.L_80:
        /*004c*/ 	.word	0x00000000
        /*0050*/ 	.short	0x0001
        /*0052*/ 	.short	0x0008
        /*0054*/ 	.byte	0x00, 0xf5, 0x21, 0x00


	//----- nvinfo : EIATTR_KPARAM_INFO
	.align		4
.L_81:
        /*0058*/ 	.byte	0x04, 0x17
        /*005a*/ 	.short	(.L_83 - .L_82)
.L_82:
        /*005c*/ 	.word	0x00000000
        /*0060*/ 	.short	0x0000
        /*0062*/ 	.short	0x0000
        /*0064*/ 	.byte	0x00, 0xf0, 0x11, 0x00


	//----- nvinfo : EIATTR_SPARSE_MMA_MASK
	.align		4
.L_83:
        /*0068*/ 	.byte	0x03, 0x50
        /*006a*/ 	.short	0x0000


	//----- nvinfo : EIATTR_MAXREG_COUNT
	.align		4
        /*006c*/ 	.byte	0x03, 0x1b
        /*006e*/ 	.short	0x00ff


	//----- nvinfo : EIATTR_NUM_BARRIERS
	.align		4
        /*0070*/ 	.byte	0x02, 0x4c
        /*0072*/ 	.byte	0x01
	.zero		1


	//----- nvinfo : EIATTR_MERCURY_ISA_VERSION
	.align		4
        /*0074*/ 	.byte	0x03, 0x5f
        /*0076*/ 	.short	0x0101


	//----- nvinfo : EIATTR_VRC_CTA_INIT_COUNT
	.align		4
        /*0078*/ 	.byte	0x02, 0x4a
	.zero		1
	.zero		1


	//----- nvinfo : EIATTR_EXIT_INSTR_OFFSETS
	.align		4
        /*007c*/ 	.byte	0x04, 0x1c
        /*007e*/ 	.short	(.L_85 - .L_84)


	//   ....[0]....
.L_84:
        /*0080*/ 	.word	0x00000280


	//   ....[1]....
        /*0084*/ 	.word	0x000003c0


	//----- nvinfo : EIATTR_CRS_STACK_SIZE
	.align		4
.L_85:
        /*0088*/ 	.byte	0x04, 0x1e
        /*008a*/ 	.short	(.L_87 - .L_86)
.L_86:
        /*008c*/ 	.word	0x00000000


	//----- nvinfo : EIATTR_CBANK_PARAM_SIZE
	.align		4
.L_87:
        /*0090*/ 	.byte	0x03, 0x19
        /*0092*/ 	.short	0x0030


	//----- nvinfo : EIATTR_PARAM_CBANK
	.align		4
        /*0094*/ 	.byte	0x04, 0x0a
        /*0096*/ 	.short	(.L_89 - .L_88)
	.align		4
.L_88:
        /*0098*/ 	.word	index@(.nv.constant0._Z11set_new_IoniPfS_S_S_Pi)
        /*009c*/ 	.short	0x0380
        /*009e*/ 	.short	0x0030


	//----- nvinfo : EIATTR_SW_WAR
	.align		4
.L_89:
        /*00a0*/ 	.byte	0x04, 0x36
        /*00a2*/ 	.short	(.L_91 - .L_90)
.L_90:
        /*00a4*/ 	.word	0x00000008
.L_91:


//--------------------- .nv.info._Z6set_QsPfS_Pi  --------------------------
	.section	.nv.info._Z6set_QsPfS_Pi,"",@"SHT_CUDA_INFO"
	.sectionflags	@""
	.align	4


	//----- nvinfo : EIATTR_CUDA_API_VERSION
	.align		4
        /*0000*/ 	.byte	0x04, 0x37
        /*0002*/ 	.short	(.L_93 - .L_92)
.L_92:
        /*0004*/ 	.word	0x00000082


	//----- nvinfo : EIATTR_KPARAM_INFO
	.align		4
.L_93:
        /*0008*/ 	.byte	0x04, 0x17
        /*000a*/ 	.short	(.L_95 - .L_94)
.L_94:
        /*000c*/ 	.word	0x00000000
        /*0010*/ 	.short	0x0002
        /*0012*/ 	.short	0x0010
        /*0014*/ 	.byte	0x00, 0xf5, 0x21, 0x00


	//----- nvinfo : EIATTR_KPARAM_INFO
	.align		4
.L_95:
        /*0018*/ 	.byte	0x04, 0x17
        /*001a*/ 	.short	(.L_97 - .L_96)
.L_96:
        /*001c*/ 	.word	0x00000000
        /*0020*/ 	.short	0x0001
        /*0022*/ 	.short	0x0008
        /*0024*/ 	.byte	0x00, 0xf5, 0x21, 0x00


	//----- nvinfo : EIATTR_KPARAM_INFO
	.align		4
.L_97:
        /*0028*/ 	.byte	0x04, 0x17
        /*002a*/ 	.short	(.L_99 - .L_98)
.L_98:
        /*002c*/ 	.word	0x00000000
        /*0030*/ 	.short	0x0000
        /*0032*/ 	.short	0x0000
        /*0034*/ 	.byte	0x00, 0xf5, 0x21, 0x00


	//----- nvinfo : EIATTR_SPARSE_MMA_MASK
	.align		4
.L_99:
        /*0038*/ 	.byte	0x03, 0x50
        /*003a*/ 	.short	0x0000


	//----- nvinfo : EIATTR_MAXREG_COUNT
	.align		4
        /*003c*/ 	.byte	0x03, 0x1b
        /*003e*/ 	.short	0x00ff


	//----- nvinfo : EIATTR_NUM_BARRIERS
	.align		4
        /*0040*/ 	.byte	0x02, 0x4c
        /*0042*/ 	.byte	0x01
	.zero		1


	//----- nvinfo : EIATTR_MERCURY_ISA_VERSION
	.align		4
        /*0044*/ 	.byte	0x03, 0x5f
        /*0046*/ 	.short	0x0101


	//----- nvinfo : EIATTR_VRC_CTA_INIT_COUNT
	.align		4
        /*0048*/ 	.byte	0x02, 0x4a
	.zero		1
	.zero		1


	//----- nvinfo : EIATTR_EXIT_INSTR_OFFSETS
	.align		4
        /*004c*/ 	.byte	0x04, 0x1c
        /*004e*/ 	.short	(.L_101 - .L_100)


	//   ....[0]....
.L_100:
        /*0050*/ 	.word	0x00000e50


	//   ....[1]....
        /*0054*/ 	.word	0x00000f10


	//----- nvinfo : EIATTR_CRS_STACK_SIZE
	.align		4
.L_101:
        /*0058*/ 	.byte	0x04, 0x1e
        /*005a*/ 	.short	(.L_103 - .L_102)
.L_102:
        /*005c*/ 	.word	0x00000000


	//----- nvinfo : EIATTR_CBANK_PARAM_SIZE
	.align		4
.L_103:
        /*0060*/ 	.byte	0x03, 0x19
        /*0062*/ 	.short	0x0018


	//----- nvinfo : EIATTR_PARAM_CBANK
	.align		4
        /*0064*/ 	.byte	0x04, 0x0a
        /*0066*/ 	.short	(.L_105 - .L_104)
	.align		4
.L_104:
        /*0068*/ 	.word	index@(.nv.constant0._Z6set_QsPfS_Pi)
        /*006c*/ 	.short	0x0380
        /*006e*/ 	.short	0x0018


	//----- nvinfo : EIATTR_SW_WAR
	.align		4
.L_105:
        /*0070*/ 	.byte	0x04, 0x36
        /*0072*/ 	.short	(.L_107 - .L_106)
.L_106:
        /*0074*/ 	.word	0x00000008
.L_107:


//--------------------- .nv.callgraph             --------------------------
	.section	.nv.callgraph,"",@"SHT_CUDA_CALLGRAPH"
	.align	4
	.sectionentsize	8
	.align		4
        /*0000*/ 	.word	0x00000000
	.align		4
        /*0004*/ 	.word	0xffffffff
	.align		4
        /*0008*/ 	.word	0x00000000
	.align		4
        /*000c*/ 	.word	0xfffffffe
	.align		4
        /*0010*/ 	.word	0x00000000
	.align		4
        /*0014*/ 	.word	0xfffffffd
	.align		4
        /*0018*/ 	.word	0x00000000
	.align		4
        /*001c*/ 	.word	0xfffffffc


//--------------------- .nv.constant3             --------------------------
	.section	.nv.constant3,"a",@progbits
	.align	4
.nv.constant3:
	.type		dev_ini_ions_xs,@object
	.size		dev_ini_ions_xs,(dev_ini_ions_ys - dev_ini_ions_xs)
dev_ini_ions_xs:
	.zero		400
	.type		dev_ini_ions_ys,@object
	.size		dev_ini_ions_ys,(.L_1 - dev_ini_ions_ys)
dev_ini_ions_ys:
	.zero		400
.L_1:


//--------------------- .text._Z9update_QsiPfS_S_S_Pi --------------------------
	.section	.text._Z9update_QsiPfS_S_S_Pi,"ax",@progbits
	.align	128
        .global         _Z9update_QsiPfS_S_S_Pi
        .type           _Z9update_QsiPfS_S_S_Pi,@function
        .size           _Z9update_QsiPfS_S_S_Pi,(.L_x_56 - _Z9update_QsiPfS_S_S_Pi)
        .other          _Z9update_QsiPfS_S_S_Pi,@"STO_CUDA_ENTRY STV_DEFAULT"
_Z9update_QsiPfS_S_S_Pi:
.text._Z9update_QsiPfS_S_S_Pi:
[----:B------:R-:W-:Y:S08]  /*0000*/  LDC R1, c[0x0][0x37c] ;  /* 0x0000df00ff017b82 */ /* 0x000ff00000000800 */
[----:B------:R-:W0:Y:S01]  /*0010*/  LDC R3, c[0x0][0x380] ;  /* 0x0000e000ff037b82 */ /* 0x000e220000000800 */
[----:B------:R-:W1:Y:S07]  /*0020*/  LDCU.64 UR6, c[0x0][0x358] ;  /* 0x00006b00ff0677ac */ /* 0x000e6e0008000a00 */
[----:B------:R-:W0:Y:S08]  /*0030*/  LDC.64 R6, c[0x0][0x390] ;  /* 0x0000e400ff067b82 */ /* 0x000e300000000a00 */
[----:B------:R-:W2:Y:S01]  /*0040*/  LDC.64 R8, c[0x0][0x398] ;  /* 0x0000e600ff087b82 */ /* 0x000ea20000000a00 */
[----:B0-----:R-:W-:-:S06]  /*0050*/  IMAD.WIDE R6, R3, 0x4, R6 ;  /* 0x0000000403067825 */ /* 0x001fcc00078e0206 */
[----:B-1----:R-:W3:Y:S01]  /*0060*/  LDG.E R7, desc[UR6][R6.64] ;  /* 0x0000000606077981 */ /* 0x002ee2000c1e1900 */
[----:B--2---:R-:W-:-:S06]  /*0070*/  IMAD.WIDE R8, R3, 0x4, R8 ;  /* 0x0000000403087825 */ /* 0x004fcc00078e0208 */
[----:B------:R0:W2:Y:S01]  /*0080*/  LDG.E R8, desc[UR6][R8.64] ;  /* 0x0000000608087981 */ /* 0x0000a2000c1e1900 */
[----:B------:R-:W1:Y:S01]  /*0090*/  S2R R4, SR_TID.X ;  /* 0x0000000000047919 */ /* 0x000e620000002100 */
[----:B------:R-:W1:Y:S01]  /*00a0*/  S2R R3, SR_CTAID.X ;  /* 0x0000000000037919 */ /* 0x000e620000002500 */
[----:B------:R-:W1:Y:S02]  /*00b0*/  LDCU UR4, c[0x0][0x360] ;  /* 0x00006c00ff0477ac */ /* 0x000e640008000800 */
[----:B-1----:R-:W-:-:S05]  /*00c0*/  IMAD R5, R3, UR4, R4 ;  /* 0x0000000403057c24 */ /* 0x002fca000f8e0204 */
[----:B------:R-:W-:-:S04]  /*00d0*/  SHF.R.S32.HI R0, RZ, 0x1f, R5 ;  /* 0x0000001fff007819 */ /* 0x000fc80000011405 */
[----:B------:R-:W-:-:S04]  /*00e0*/  LEA.HI R0, R0, R5, RZ, 0xd ;  /* 0x0000000500007211 */ /* 0x000fc800078f68ff */
[----:B------:R-:W-:-:S04]  /*00f0*/  LOP3.LUT R2, R0, 0xffffe000, RZ, 0xc0, !PT ;  /* 0xffffe00000027812 */ /* 0x000fc800078ec0ff */
[----:B------:R-:W-:-:S04]  /*0100*/  IADD3 R2, PT, PT, R5, -R2, RZ ;  /* 0x8000000205027210 */ /* 0x000fc80007ffe0ff */
[----:B------:R-:W-:Y:S02]  /*0110*/  I2FP.F32.S32 R2, R2 ;  /* 0x0000000200027245 */ /* 0x000fe40000201400 */
[----:B------:R-:W-:-:S04]  /*0120*/  SHF.R.S32.HI R0, RZ, 0xd, R0 ;  /* 0x0000000dff007819 */ /* 0x000fc80000011400 */
[----:B0-----:R-:W-:Y:S01]  /*0130*/  I2FP.F32.S32 R9, R0 ;  /* 0x0000000000097245 */ /* 0x001fe20000201400 */
[----:B------:R-:W-:Y:S01]  /*0140*/  BSSY.RECONVERGENT B0, `(.L_x_0) ;  /* 0x000004a000007945 */ /* 0x000fe20003800200 */
[----:B------:R-:W-:Y:S01]  /*0150*/  MOV R6, 0x3f800000 ;  /* 0x3f80000000067802 */ /* 0x000fe20000000f00 */
[----:B---3--:R-:W-:-:S05]  /*0160*/  FADD R2, R2, -R7 ;  /* 0x8000000702027221 */ /* 0x008fca0000000000 */
[----:B------:R-:W-:Y:S01]  /*0170*/  FSETP.NEU.AND P0, PT, R2, 1, PT ;  /* 0x3f8000000200780b */ /* 0x000fe20003f0d000 */
[----:B--2---:R-:W-:Y:S01]  /*0180*/  FADD R0, -R8, R9 ;  /* 0x0000000908007221 */ /* 0x004fe20000000100 */
[----:B------:R-:W-:Y:S01]  /*0190*/  MOV R7, UR4 ;  /* 0x0000000400077c02 */ /* 0x000fe20008000f00 */
[----:B------:R-:W-:-:S03]  /*01a0*/  HFMA2 R9, -RZ, RZ, 1.875, 0 ;  /* 0x3f800000ff097431 */ /* 0x000fc600000001ff */
[----:B------:R-:W-:-:S07]  /*01b0*/  FSETP.NEU.AND P1, PT, R0, 1, PT ;  /* 0x3f8000000000780b */ /* 0x000fce0003f2d000 */
[----:B------:R-:W-:Y:S06]  /*01c0*/  @!P0 BRA `(.L_x_1) ;  /* 0x0000000400048947 */ /* 0x000fec0003800000 */
[----:B------:R-:W-:-:S13]  /*01d0*/  FSETP.NAN.AND P0, PT, |R2|, |R2|, PT ;  /* 0x400000020200720b */ /* 0x000fda0003f08200 */
[----:B------:R-:W-:Y:S01]  /*01e0*/  @P0 FADD R9, R2, 2 ;  /* 0x4000000002090421 */ /* 0x000fe20000000000 */
[----:B------:R-:W-:Y:S06]  /*01f0*/  @P0 BRA `(.L_x_1) ;  /* 0x0000000000f80947 */ /* 0x000fec0003800000 */
[C---:B------:R-:W-:Y:S01]  /*0200*/  FMUL R9, |R2|.reuse, 16777216 ;  /* 0x4b80000002097820 */ /* 0x040fe20000400200 */
[----:B------:R-:W-:Y:S01]  /*0210*/  FSETP.GEU.AND P0, PT, |R2|, 1.175494350822287508e-38, PT ;  /* 0x008000000200780b */ /* 0x000fe20003f0e200 */
[----:B------:R-:W-:-:S03]  /*0220*/  HFMA2 R16, -RZ, RZ, 0.771484375, 0.21533203125 ;  /* 0x3a2c32e4ff107431 */ /* 0x000fc600000001ff */
[----:B------:R-:W-:Y:S02]  /*0230*/  FSEL R9, R9, |R2|, !P0 ;  /* 0x4000000209097208 */ /* 0x000fe40004000000 */
[----:B------:R-:W-:Y:S02]  /*0240*/  FSEL R11, RZ, -24, P0 ;  /* 0xc1c00000ff0b7808 */ /* 0x000fe40000000000 */
[----:B------:R-:W-:Y:S02]  /*0250*/  IADD3 R8, PT, PT, R9, -0x3f3504f3, RZ ;  /* 0xc0cafb0d09087810 */ /* 0x000fe40007ffe0ff */
[----:B------:R-:W-:Y:S02]  /*0260*/  FSETP.NEU.AND P0, PT, |R2|, +INF , PT ;  /* 0x7f8000000200780b */ /* 0x000fe40003f0d200 */
[----:B------:R-:W-:Y:S02]  /*0270*/  LOP3.LUT R8, R8, 0xff800000, RZ, 0xc0, !PT ;  /* 0xff80000008087812 */ /* 0x000fe400078ec0ff */
[----:B------:R-:W-:-:S02]  /*0280*/  FSETP.NEU.AND P0, PT, R2, RZ, P0 ;  /* 0x000000ff0200720b */ /* 0x000fc4000070d000 */
[-C--:B------:R-:W-:Y:S02]  /*0290*/  IADD3 R9, PT, PT, R9, -R8.reuse, RZ ;  /* 0x8000000809097210 */ /* 0x080fe40007ffe0ff */
[----:B------:R-:W-:-:S03]  /*02a0*/  I2FP.F32.S32 R8, R8 ;  /* 0x0000000800087245 */ /* 0x000fc60000201400 */
[C---:B------:R-:W-:Y:S01]  /*02b0*/  FADD R13, R9.reuse, 1 ;  /* 0x3f800000090d7421 */ /* 0x040fe20000000000 */
[----:B------:R-:W-:-:S04]  /*02c0*/  FADD R12, R9, -1 ;  /* 0xbf800000090c7421 */ /* 0x000fc80000000000 */
[----:B------:R-:W-:Y:S01]  /*02d0*/  FADD R10, R12, R12 ;  /* 0x0000000c0c0a7221 */ /* 0x000fe20000000000 */
[----:B------:R-:W0:Y:S01]  /*02e0*/  MUFU.RCP R13, R13 ;  /* 0x0000000d000d7308 */ /* 0x000e220000001000 */
[----:B------:R-:W-:Y:S02]  /*02f0*/  @!P0 FADD R2, R2, R2 ;  /* 0x0000000202028221 */ /* 0x000fe40000000000 */
[----:B0-----:R-:W-:Y:S01]  /*0300*/  FMUL R9, R13, R10 ;  /* 0x0000000a0d097220 */ /* 0x001fe20000400000 */
[----:B------:R-:W-:-:S03]  /*0310*/  FFMA R10, R8, 1.1920928955078125e-07, R11 ;  /* 0x34000000080a7823 */ /* 0x000fc6000000000b */
[----:B------:R-:W-:Y:S01]  /*0320*/  FADD R14, R12, -R9 ;  /* 0x800000090c0e7221 */ /* 0x000fe20000000000 */
[CC--:B------:R-:W-:Y:S01]  /*0330*/  FMUL R11, R9.reuse, R9.reuse ;  /* 0x00000009090b7220 */ /* 0x0c0fe20000400000 */
[----:B------:R-:W-:Y:S02]  /*0340*/  FFMA R8, R9, 1.4426950216293334961, R10 ;  /* 0x3fb8aa3b09087823 */ /* 0x000fe4000000000a */
[----:B------:R-:W-:Y:S01]  /*0350*/  FADD R15, R14, R14 ;  /* 0x0000000e0e0f7221 */ /* 0x000fe20000000000 */
[C---:B------:R-:W-:Y:S01]  /*0360*/  FFMA R14, R11.reuse, R16, 0.0032181653659790754318 ;  /* 0x3b52e7db0b0e7423 */ /* 0x040fe20000000010 */
[----:B------:R-:W-:Y:S02]  /*0370*/  FADD R10, R10, -R8 ;  /* 0x800000080a0a7221 */ /* 0x000fe40000000000 */
[----:B------:R-:W-:Y:S01]  /*0380*/  FFMA R12, R12, -R9, R15 ;  /* 0x800000090c0c7223 */ /* 0x000fe2000000000f */
[----:B------:R-:W-:Y:S01]  /*0390*/  FFMA R14, R11, R14, 0.018033718690276145935 ;  /* 0x3c93bb730b0e7423 */ /* 0x000fe2000000000e */
[----:B------:R-:W-:-:S02]  /*03a0*/  FFMA R15, R9, 1.4426950216293334961, R10 ;  /* 0x3fb8aa3b090f7823 */ /* 0x000fc4000000000a */
[----:B------:R-:W-:Y:S01]  /*03b0*/  FMUL R12, R13, R12 ;  /* 0x0000000c0d0c7220 */ /* 0x000fe20000400000 */
[----:B------:R-:W-:-:S03]  /*03c0*/  FFMA R14, R11, R14, 0.12022458761930465698 ;  /* 0x3df6384f0b0e7423 */ /* 0x000fc6000000000e */
[----:B------:R-:W-:Y:S01]  /*03d0*/  FFMA R10, R12, 1.4426950216293334961, R15 ;  /* 0x3fb8aa3b0c0a7823 */ /* 0x000fe2000000000f */
[----:B------:R-:W-:-:S03]  /*03e0*/  FMUL R14, R11, R14 ;  /* 0x0000000e0b0e7220 */ /* 0x000fc60000400000 */
[----:B------:R-:W-:Y:S01]  /*03f0*/  FFMA R13, R9, 1.9251366722983220825e-08, R10 ;  /* 0x32a55e34090d7823 */ /* 0x000fe2000000000a */
[----:B------:R-:W-:-:S04]  /*0400*/  FMUL R11, R14, 3 ;  /* 0x404000000e0b7820 */ /* 0x000fc80000400000 */
[----:B------:R-:W-:-:S04]  /*0410*/  FFMA R11, R12, R11, R13 ;  /* 0x0000000b0c0b7223 */ /* 0x000fc8000000000d */
[----:B------:R-:W-:-:S04]  /*0420*/  FFMA R11, R9, R14, R11 ;  /* 0x0000000e090b7223 */ /* 0x000fc8000000000b */
[----:B------:R-:W-:-:S04]  /*0430*/  FADD R9, R8, R11 ;  /* 0x0000000b08097221 */ /* 0x000fc80000000000 */
[----:B------:R-:W-:Y:S01]  /*0440*/  FMUL R10, R9, 2 ;  /* 0x40000000090a7820 */ /* 0x000fe20000400000 */
[----:B------:R-:W-:-:S03]  /*0450*/  FADD R8, -R8, R9 ;  /* 0x0000000908087221 */ /* 0x000fc60000000100 */
[----:B------:R-:W0:Y:S01]  /*0460*/  FRND R13, R10 ;  /* 0x0000000a000d7307 */ /* 0x000e220000201000 */
[----:B------:R-:W-:Y:S01]  /*0470*/  FADD R8, R11, -R8 ;  /* 0x800000080b087221 */ /* 0x000fe20000000000 */
[----:B------:R-:W-:Y:S01]  /*0480*/  FFMA R9, R9, 2, -R10 ;  /* 0x4000000009097823 */ /* 0x000fe2000000080a */
[----:B------:R-:W-:Y:S02]  /*0490*/  MOV R11, 0x391fcb8e ;  /* 0x391fcb8e000b7802 */ /* 0x000fe40000000f00 */
[----:B------:R-:W-:Y:S01]  /*04a0*/  FSETP.GT.AND P3, PT, |R10|, 152, PT ;  /* 0x431800000a00780b */ /* 0x000fe20003f64200 */
[----:B------:R-:W-:Y:S02]  /*04b0*/  FFMA R9, R8, 2, R9 ;  /* 0x4000000008097823 */ /* 0x000fe40000000009 */
[----:B------:R-:W1:Y:S01]  /*04c0*/  F2I.NTZ R12, R10 ;  /* 0x0000000a000c7305 */ /* 0x000e620000203100 */
[----:B0-----:R-:W-:Y:S01]  /*04d0*/  FADD R8, R10, -R13 ;  /* 0x8000000d0a087221 */ /* 0x001fe20000000000 */
[----:B------:R-:W-:-:S03]  /*04e0*/  FSETP.GT.AND P2, PT, R13, RZ, PT ;  /* 0x000000ff0d00720b */ /* 0x000fc60003f44000 */
[----:B------:R-:W-:-:S04]  /*04f0*/  FADD R8, R8, R9 ;  /* 0x0000000908087221 */ /* 0x000fc80000000000 */
[----:B------:R-:W-:-:S04]  /*0500*/  FFMA R9, R8, R11, 0.0013391353422775864601 ;  /* 0x3aaf85ed08097423 */ /* 0x000fc8000000000b */
[----:B------:R-:W-:-:S04]  /*0510*/  FFMA R9, R8, R9, 0.0096188392490148544312 ;  /* 0x3c1d985608097423 */ /* 0x000fc80000000009 */
[----:B------:R-:W-:-:S04]  /*0520*/  FFMA R9, R8, R9, 0.055503588169813156128 ;  /* 0x3d6357bb08097423 */ /* 0x000fc80000000009 */
[----:B------:R-:W-:Y:S01]  /*0530*/  FFMA R11, R8, R9, 0.24022644758224487305 ;  /* 0x3e75fdec080b7423 */ /* 0x000fe20000000009 */
[----:B------:R-:W-:Y:S02]  /*0540*/  SEL R9, RZ, 0x83000000, P2 ;  /* 0x83000000ff097807 */ /* 0x000fe40001000000 */
[----:B------:R-:W-:Y:S01]  /*0550*/  FSETP.GEU.AND P2, PT, R10, RZ, PT ;  /* 0x000000ff0a00720b */ /* 0x000fe20003f4e000 */
[----:B------:R-:W-:Y:S01]  /*0560*/  FFMA R13, R8, R11, 0.69314718246459960938 ;  /* 0x3f317218080d7423 */ /* 0x000fe2000000000b */
[----:B------:R-:W-:Y:S02]  /*0570*/  IADD3 R11, PT, PT, R9, 0x7f000000, RZ ;  /* 0x7f000000090b7810 */ /* 0x000fe40007ffe0ff */
[----:B-1----:R-:W-:Y:S01]  /*0580*/  LEA R12, R12, -R9, 0x17 ;  /* 0x800000090c0c7211 */ /* 0x002fe200078eb8ff */
[----:B------:R-:W-:Y:S01]  /*0590*/  FFMA R8, R8, R13, 1 ;  /* 0x3f80000008087423 */ /* 0x000fe2000000000d */
[----:B------:R-:W-:-:S03]  /*05a0*/  FSEL R9, RZ, +INF , !P2 ;  /* 0x7f800000ff097808 */ /* 0x000fc60005000000 */
[----:B------:R-:W-:-:S04]  /*05b0*/  FMUL R11, R11, R8 ;  /* 0x000000080b0b7220 */ /* 0x000fc80000400000 */
[----:B------:R-:W-:Y:S01]  /*05c0*/  @!P3 FMUL R9, R12, R11 ;  /* 0x0000000b0c09b220 */ /* 0x000fe20000400000 */
[----:B------:R-:W-:-:S07]  /*05d0*/  @!P0 LOP3.LUT R9, R2, 0x7fffffff, RZ, 0xc0, !PT ;  /* 0x7fffffff02098812 */ /* 0x000fce00078ec0ff */
.L_x_1:
[----:B------:R-:W-:Y:S05]  /*05e0*/  BSYNC.RECONVERGENT B0 ;  /* 0x0000000000007941 */ /* 0x000fea0003800200 */
.L_x_0:
[----:B------:R-:W-:Y:S04]  /*05f0*/  BSSY.RECONVERGENT B0, `(.L_x_2) ;  /* 0x0000043000007945 */ /* 0x000fe80003800200 */
[----:B------:R-:W-:Y:S05]  /*0600*/  @!P1 BRA `(.L_x_3) ;  /* 0x0000000400049947 */ /* 0x000fea0003800000 */
[----:B------:R-:W-:-:S13]  /*0610*/  FSETP.NAN.AND P0, PT, |R0|, |R0|, PT ;  /* 0x400000000000720b */ /* 0x000fda0003f08200 */
[----:B------:R-:W-:Y:S01]  /*0620*/  @P0 FADD R6, R0, 2 ;  /* 0x4000000000060421 */ /* 0x000fe20000000000 */
[----:B------:R-:W-:Y:S06]  /*0630*/  @P0 BRA `(.L_x_3) ;  /* 0x0000000000f80947 */ /* 0x000fec0003800000 */
[C---:B------:R-:W-:Y:S01]  /*0640*/  FMUL R11, |R0|.reuse, 16777216 ;  /* 0x4b800000000b7820 */ /* 0x040fe20000400200 */
[----:B------:R-:W-:Y:S01]  /*0650*/  FSETP.GEU.AND P0, PT, |R0|, 1.175494350822287508e-38, PT ;  /* 0x008000000000780b */ /* 0x000fe20003f0e200 */
[----:B------:R-:W-:-:S03]  /*0660*/  HFMA2 R15, -RZ, RZ, 0.771484375, 0.21533203125 ;  /* 0x3a2c32e4ff0f7431 */ /* 0x000fc600000001ff */
[----:B------:R-:W-:-:S04]  /*0670*/  FSEL R11, R11, |R0|, !P0 ;  /* 0x400000000b0b7208 */ /* 0x000fc80004000000 */
[----:B------:R-:W-:-:S04]  /*0680*/  IADD3 R2, PT, PT, R11, -0x3f3504f3, RZ ;  /* 0xc0cafb0d0b027810 */ /* 0x000fc80007ffe0ff */
[----:B------:R-:W-:-:S04]  /*0690*/  LOP3.LUT R2, R2, 0xff800000, RZ, 0xc0, !PT ;  /* 0xff80000002027812 */ /* 0x000fc800078ec0ff */
[-C--:B------:R-:W-:Y:S02]  /*06a0*/  IADD3 R11, PT, PT, R11, -R2.reuse, RZ ;  /* 0x800000020b0b7210 */ /* 0x080fe40007ffe0ff */
[----:B------:R-:W-:-:S03]  /*06b0*/  I2FP.F32.S32 R2, R2 ;  /* 0x0000000200027245 */ /* 0x000fc60000201400 */
[C---:B------:R-:W-:Y:S01]  /*06c0*/  FADD R8, R11.reuse, 1 ;  /* 0x3f8000000b087421 */ /* 0x040fe20000000000 */
[----:B------:R-:W-:Y:S01]  /*06d0*/  FADD R6, R11, -1 ;  /* 0xbf8000000b067421 */ /* 0x000fe20000000000 */
[----:B------:R-:W-:Y:S02]  /*06e0*/  FSEL R11, RZ, -24, P0 ;  /* 0xc1c00000ff0b7808 */ /* 0x000fe40000000000 */
[----:B------:R-:W-:Y:S01]  /*06f0*/  FSETP.NEU.AND P0, PT, |R0|, +INF , PT ;  /* 0x7f8000000000780b */ /* 0x000fe20003f0d200 */
[----:B------:R-:W-:Y:S01]  /*0700*/  FADD R13, R6, R6 ;  /* 0x00000006060d7221 */ /* 0x000fe20000000000 */
[----:B------:R-:W0:Y:S01]  /*0710*/  MUFU.RCP R8, R8 ;  /* 0x0000000800087308 */ /* 0x000e220000001000 */
[----:B------:R-:W-:Y:S01]  /*0720*/  FFMA R11, R2, 1.1920928955078125e-07, R11 ;  /* 0x34000000020b7823 */ /* 0x000fe2000000000b */
[----:B------:R-:W-:-:S13]  /*0730*/  FSETP.NEU.AND P0, PT, R0, RZ, P0 ;  /* 0x000000ff0000720b */ /* 0x000fda000070d000 */
[----:B------:R-:W-:Y:S01]  /*0740*/  @!P0 FADD R0, R0, R0 ;  /* 0x0000000000008221 */ /* 0x000fe20000000000 */
[----:B0-----:R-:W-:-:S04]  /*0750*/  FMUL R10, R8, R13 ;  /* 0x0000000d080a7220 */ /* 0x001fc80000400000 */
[----:B------:R-:W-:Y:S01]  /*0760*/  FADD R13, R6, -R10 ;  /* 0x8000000a060d7221 */ /* 0x000fe20000000000 */
[CC--:B------:R-:W-:Y:S01]  /*0770*/  FMUL R12, R10.reuse, R10.reuse ;  /* 0x0000000a0a0c7220 */ /* 0x0c0fe20000400000 */
[----:B------:R-:W-:Y:S02]  /*0780*/  FFMA R2, R10, 1.4426950216293334961, R11 ;  /* 0x3fb8aa3b0a027823 */ /* 0x000fe4000000000b */
[----:B------:R-:W-:Y:S01]  /*0790*/  FADD R13, R13, R13 ;  /* 0x0000000d0d0d7221 */ /* 0x000fe20000000000 */
[----:B------:R-:W-:Y:S01]  /*07a0*/  FFMA R15, R12, R15, 0.0032181653659790754318 ;  /* 0x3b52e7db0c0f7423 */ /* 0x000fe2000000000f */
        /* <DEDUP_REMOVED lines=20> */
[----:B------:R-:W-:Y:S01]  /*08f0*/  FFMA R11, R2, 2, R11 ;  /* 0x40000000020b7823 */ /* 0x000fe2000000000b */
[----:B0-----:R-:W-:Y:S01]  /*0900*/  FADD R2, R6, -R13 ;  /* 0x8000000d06027221 */ /* 0x001fe20000000000 */
[----:B------:R-:W-:-:S03]  /*0910*/  FSETP.GT.AND P1, PT, R13, RZ, PT ;  /* 0x000000ff0d00720b */ /* 0x000fc60003f24000 */
[----:B------:R-:W-:Y:S01]  /*0920*/  FADD R2, R2, R11 ;  /* 0x0000000b02027221 */ /* 0x000fe20000000000 */
[----:B------:R-:W-:Y:S02]  /*0930*/  SEL R8, RZ, 0x83000000, P1 ;  /* 0x83000000ff087807 */ /* 0x000fe40000800000 */
[----:B------:R-:W-:Y:S01]  /*0940*/  FSETP.GEU.AND P1, PT, R6, RZ, PT ;  /* 0x000000ff0600720b */ /* 0x000fe20003f2e000 */
[----:B------:R-:W-:Y:S01]  /*0950*/  FFMA R11, R2, R15, 0.0013391353422775864601 ;  /* 0x3aaf85ed020b7423 */ /* 0x000fe2000000000f */
[----:B------:R-:W-:-:S03]  /*0960*/  IADD3 R10, PT, PT, R8, 0x7f000000, RZ ;  /* 0x7f000000080a7810 */ /* 0x000fc60007ffe0ff */
[C---:B------:R-:W-:Y:S02]  /*0970*/  FFMA R15, R2.reuse, R11, 0.0096188392490148544312 ;  /* 0x3c1d9856020f7423 */ /* 0x040fe4000000000b */
[----:B------:R0:W1:Y:S02]  /*0980*/  F2I.NTZ R11, R6 ;  /* 0x00000006000b7305 */ /* 0x0000640000203100 */
[----:B------:R-:W-:-:S04]  /*0990*/  FFMA R15, R2, R15, 0.055503588169813156128 ;  /* 0x3d6357bb020f7423 */ /* 0x000fc8000000000f */
[----:B------:R-:W-:Y:S01]  /*09a0*/  FFMA R15, R2, R15, 0.24022644758224487305 ;  /* 0x3e75fdec020f7423 */ /* 0x000fe2000000000f */
[----:B0-----:R-:W-:-:S03]  /*09b0*/  FSEL R6, RZ, +INF , !P1 ;  /* 0x7f800000ff067808 */ /* 0x001fc60004800000 */
[----:B------:R-:W-:-:S04]  /*09c0*/  FFMA R15, R2, R15, 0.69314718246459960938 ;  /* 0x3f317218020f7423 */ /* 0x000fc8000000000f */
[----:B------:R-:W-:Y:S01]  /*09d0*/  FFMA R15, R2, R15, 1 ;  /* 0x3f800000020f7423 */ /* 0x000fe2000000000f */
[----:B-1----:R-:W-:-:S03]  /*09e0*/  LEA R11, R11, -R8, 0x17 ;  /* 0x800000080b0b7211 */ /* 0x002fc600078eb8ff */
[----:B------:R-:W-:-:S04]  /*09f0*/  FMUL R10, R10, R15 ;  /* 0x0000000f0a0a7220 */ /* 0x000fc80000400000 */
[----:B------:R-:W-:Y:S01]  /*0a00*/  @!P2 FMUL R6, R11, R10 ;  /* 0x0000000a0b06a220 */ /* 0x000fe20000400000 */
[----:B------:R-:W-:-:S07]  /*0a10*/  @!P0 LOP3.LUT R6, R0, 0x7fffffff, RZ, 0xc0, !PT ;  /* 0x7fffffff00068812 */ /* 0x000fce00078ec0ff */
.L_x_3:
[----:B------:R-:W-:Y:S05]  /*0a20*/  BSYNC.RECONVERGENT B0 ;  /* 0x0000000000007941 */ /* 0x000fea0003800200 */
.L_x_2:
[----:B------:R-:W-:Y:S01]  /*0a30*/  FADD R9, R6, R9 ;  /* 0x0000000906097221 */ /* 0x000fe20000000000 */
[----:B------:R-:W-:Y:S03]  /*0a40*/  BSSY.RECONVERGENT B0, `(.L_x_4) ;  /* 0x000000d000007945 */ /* 0x000fe60003800200 */
[----:B------:R0:W1:Y:S01]  /*0a50*/  MUFU.RSQ R2, R9 ;  /* 0x0000000900027308 */ /* 0x0000620000001400 */
[----:B------:R-:W-:-:S04]  /*0a60*/  IADD3 R0, PT, PT, R9, -0xd000000, RZ ;  /* 0xf300000009007810 */ /* 0x000fc80007ffe0ff */
[----:B------:R-:W-:-:S13]  /*0a70*/  ISETP.GT.U32.AND P0, PT, R0, 0x727fffff, PT ;  /* 0x727fffff0000780c */ /* 0x000fda0003f04070 */
[----:B01----:R-:W-:Y:S05]  /*0a80*/  @!P0 BRA `(.L_x_5) ;  /* 0x0000000000108947 */ /* 0x003fea0003800000 */
[----:B------:R-:W-:-:S07]  /*0a90*/  MOV R10, 0xab0 ;  /* 0x00000ab0000a7802 */ /* 0x000fce0000000f00 */
[----:B------:R-:W-:Y:S05]  /*0aa0*/  CALL.REL.NOINC `($__internal_1_$__cuda_sm20_sqrt_rn_f32_slowpath) ;  /* 0x0000000400fc7944 */ /* 0x000fea0003c00000 */
[----:B------:R-:W-:Y:S01]  /*0ab0*/  MOV R0, R2 ;  /* 0x0000000200007202 */ /* 0x000fe20000000f00 */
[----:B------:R-:W-:Y:S06]  /*0ac0*/  BRA `(.L_x_6) ;  /* 0x0000000000107947 */ /* 0x000fec0003800000 */
.L_x_5:
[----:B------:R-:W-:Y:S01]  /*0ad0*/  FMUL.FTZ R0, R9, R2 ;  /* 0x0000000209007220 */ /* 0x000fe20000410000 */
[----:B------:R-:W-:-:S03]  /*0ae0*/  FMUL.FTZ R2, R2, 0.5 ;  /* 0x3f00000002027820 */ /* 0x000fc60000410000 */
[----:B------:R-:W-:-:S04]  /*0af0*/  FFMA R9, -R0, R0, R9 ;  /* 0x0000000000097223 */ /* 0x000fc80000000109 */
[----:B------:R-:W-:-:S07]  /*0b00*/  FFMA R0, R9, R2, R0 ;  /* 0x0000000209007223 */ /* 0x000fce0000000000 */
.L_x_6:
[----:B------:R-:W-:Y:S05]  /*0b10*/  BSYNC.RECONVERGENT B0 ;  /* 0x0000000000007941 */ /* 0x000fea0003800200 */
.L_x_4:
[----:B------:R-:W-:Y:S01]  /*0b20*/  FSETP.NEU.AND P0, PT, R0, RZ, PT ;  /* 0x000000ff0000720b */ /* 0x000fe20003f0d000 */
[----:B------:R-:W-:-:S12]  /*0b30*/  BSSY.RECONVERGENT B0, `(.L_x_7) ;  /* 0x0000019000007945 */ /* 0x000fd80003800200 */
[----:B------:R-:W0:Y:S01]  /*0b40*/  @!P0 LDC.64 R8, c[0x0][0x388] ;  /* 0x0000e200ff088b82 */ /* 0x000e220000000a00 */
[----:B------:R-:W-:Y:S02]  /*0b50*/  @!P0 MOV R13, 0x7f800000 ;  /* 0x7f800000000d8802 */ /* 0x000fe40000000f00 */
[----:B------:R-:W-:Y:S01]  /*0b60*/  @!P0 MOV R11, 0x7f800000 ;  /* 0x7f800000000b8802 */ /* 0x000fe20000000f00 */
[----:B0-----:R-:W-:-:S05]  /*0b70*/  @!P0 IMAD.WIDE R8, R5, 0x4, R8 ;  /* 0x0000000405088825 */ /* 0x001fca00078e0208 */
[----:B------:R0:W-:Y:S01]  /*0b80*/  @!P0 STG.E desc[UR6][R8.64], R13 ;  /* 0x0000000d08008986 */ /* 0x0001e2000c101906 */
[----:B------:R-:W-:Y:S05]  /*0b90*/  @!P0 BRA `(.L_x_8) ;  /* 0x0000000000488947 */ /* 0x000fea0003800000 */
[----:B------:R-:W-:Y:S01]  /*0ba0*/  IADD3 R2, PT, PT, R0, 0x1800000, RZ ;  /* 0x0180000000027810 */ /* 0x000fe20007ffe0ff */
[----:B------:R-:W-:Y:S03]  /*0bb0*/  BSSY.RECONVERGENT B1, `(.L_x_9) ;  /* 0x000000b000017945 */ /* 0x000fe60003800200 */
[----:B------:R-:W-:-:S04]  /*0bc0*/  LOP3.LUT R2, R2, 0x7f800000, RZ, 0xc0, !PT ;  /* 0x7f80000002027812 */ /* 0x000fc800078ec0ff */
[----:B------:R-:W-:-:S13]  /*0bd0*/  ISETP.GT.U32.AND P0, PT, R2, 0x1ffffff, PT ;  /* 0x01ffffff0200780c */ /* 0x000fda0003f04070 */
[----:B------:R-:W-:Y:S05]  /*0be0*/  @P0 BRA `(.L_x_10) ;  /* 0x00000000000c0947 */ /* 0x000fea0003800000 */
[----:B------:R-:W-:-:S07]  /*0bf0*/  MOV R6, 0xc10 ;  /* 0x00000c1000067802 */ /* 0x000fce0000000f00 */
[----:B0-----:R-:W-:Y:S05]  /*0c00*/  CALL.REL.NOINC `($__internal_0_$__cuda_sm20_rcp_rn_f32_slowpath) ;  /* 0x0000000000cc7944 */ /* 0x001fea0003c00000 */
[----:B------:R-:W-:Y:S05]  /*0c10*/  BRA `(.L_x_11) ;  /* 0x0000000000107947 */ /* 0x000fea0003800000 */
.L_x_10:
[----:B------:R-:W1:Y:S02]  /*0c20*/  MUFU.RCP R11, R0 ;  /* 0x00000000000b7308 */ /* 0x000e640000001000 */
[----:B-1----:R-:W-:-:S04]  /*0c30*/  FFMA R2, R11, R0, -1 ;  /* 0xbf8000000b027423 */ /* 0x002fc80000000000 */
[----:B------:R-:W-:-:S04]  /*0c40*/  FADD.FTZ R2, -R2, -RZ ;  /* 0x800000ff02027221 */ /* 0x000fc80000010100 */
[----:B------:R-:W-:-:S07]  /*0c50*/  FFMA R11, R11, R2, R11 ;  /* 0x000000020b0b7223 */ /* 0x000fce000000000b */
.L_x_11:
[----:B------:R-:W-:Y:S05]  /*0c60*/  BSYNC.RECONVERGENT B1 ;  /* 0x0000000000017941 */ /* 0x000fea0003800200 */
.L_x_9:
[----:B0-----:R-:W0:Y:S02]  /*0c70*/  LDC.64 R8, c[0x0][0x388] ;  /* 0x0000e200ff087b82 */ /* 0x001e240000000a00 */
[----:B0-----:R-:W-:-:S05]  /*0c80*/  IMAD.WIDE R8, R5, 0x4, R8 ;  /* 0x0000000405087825 */ /* 0x001fca00078e0208 */
[----:B------:R-:W2:Y:S02]  /*0c90*/  LDG.E R0, desc[UR6][R8.64] ;  /* 0x0000000608007981 */ /* 0x000ea4000c1e1900 */
[----:B--2---:R-:W-:-:S05]  /*0ca0*/  FADD R11, R0, R11 ;  /* 0x0000000b000b7221 */ /* 0x004fca0000000000 */
[----:B------:R1:W-:Y:S02]  /*0cb0*/  STG.E desc[UR6][R8.64], R11 ;  /* 0x0000000b08007986 */ /* 0x0003e4000c101906 */
.L_x_8:
[----:B------:R-:W-:Y:S05]  /*0cc0*/  BSYNC.RECONVERGENT B0 ;  /* 0x0000000000007941 */ /* 0x000fea0003800200 */
.L_x_7:
[----:B------:R-:W2:Y:S01]  /*0cd0*/  S2UR UR5, SR_CgaCtaId ;  /* 0x00000000000579c3 */ /* 0x000ea20000008800 */
[----:B------:R-:W-:Y:S01]  /*0ce0*/  UMOV UR4, 0x400 ;  /* 0x0000040000047882 */ /* 0x000fe20000000000 */
[----:B------:R-:W-:Y:S01]  /*0cf0*/  ISETP.GE.U32.AND P0, PT, R7, 0x2, PT ;  /* 0x000000020700780c */ /* 0x000fe20003f06070 */
[----:B--2---:R-:W-:-:S06]  /*0d00*/  ULEA UR4, UR5, UR4, 0x18 ;  /* 0x0000000405047291 */ /* 0x004fcc000f8ec0ff */
[----:B------:R-:W-:-:S05]  /*0d10*/  LEA R0, R4, UR4, 0x2 ;  /* 0x0000000404007c11 */ /* 0x000fca000f8e10ff */
[----:B------:R2:W-:Y:S04]  /*0d20*/  STS [R0], R11 ;  /* 0x0000000b00007388 */ /* 0x0005e80000000800 */
[----:B------:R2:W-:Y:S01]  /*0d30*/  STS [R0+0x400], R5 ;  /* 0x0004000500007388 */ /* 0x0005e20000000800 */
[----:B------:R-:W-:Y:S06]  /*0d40*/  BAR.SYNC.DEFER_BLOCKING 0x0 ;  /* 0x0000000000007b1d */ /* 0x000fec0000010000 */
[----:B------:R-:W-:Y:S05]  /*0d50*/  @!P0 BRA `(.L_x_12) ;  /* 0x0000000000408947 */ /* 0x000fea0003800000 */
.L_x_15:
[----:B------:R-:W-:Y:S01]  /*0d60*/  MOV R6, R7 ;  /* 0x0000000700067202 */ /* 0x000fe20000000f00 */
[----:B------:R-:W-:Y:S01]  /*0d70*/  BSSY.RECONVERGENT B0, `(.L_x_13) ;  /* 0x000000b000007945 */ /* 0x000fe20003800200 */
[----:B------:R-:W-:-:S04]  /*0d80*/  SHF.R.U32.HI R7, RZ, 0x1, R7 ;  /* 0x00000001ff077819 */ /* 0x000fc80000011607 */
[----:B------:R-:W-:-:S13]  /*0d90*/  ISETP.GE.U32.AND P0, PT, R4, R7, PT ;  /* 0x000000070400720c */ /* 0x000fda0003f06070 */
[----:B---3--:R-:W-:Y:S05]  /*0da0*/  @P0 BRA `(.L_x_14) ;  /* 0x00000000001c0947 */ /* 0x008fea0003800000 */
[----:B01----:R-:W-:Y:S01]  /*0db0*/  LEA R8, R7, R0, 0x2 ;  /* 0x0000000007087211 */ /* 0x003fe200078e10ff */
[----:B------:R-:W-:Y:S04]  /*0dc0*/  LDS R2, [R0] ;  /* 0x0000000000027984 */ /* 0x000fe80000000800 */
[----:B------:R-:W0:Y:S02]  /*0dd0*/  LDS R9, [R8] ;  /* 0x0000000008097984 */ /* 0x000e240000000800 */
[----:B0-----:R-:W-:-:S13]  /*0de0*/  FSETP.GT.AND P0, PT, R2, R9, PT ;  /* 0x000000090200720b */ /* 0x001fda0003f04000 */
[----:B------:R-:W-:Y:S04]  /*0df0*/  @P0 STS [R0], R9 ;  /* 0x0000000900000388 */ /* 0x000fe80000000800 */
[----:B--2---:R-:W0:Y:S04]  /*0e00*/  @P0 LDS R5, [R8+0x400] ;  /* 0x0004000008050984 */ /* 0x004e280000000800 */
[----:B0-----:R3:W-:Y:S02]  /*0e10*/  @P0 STS [R0+0x400], R5 ;  /* 0x0004000500000388 */ /* 0x0017e40000000800 */
.L_x_14:
[----:B------:R-:W-:Y:S05]  /*0e20*/  BSYNC.RECONVERGENT B0 ;  /* 0x0000000000007941 */ /* 0x000fea0003800200 */
.L_x_13:
[----:B------:R-:W-:Y:S01]  /*0e30*/  BAR.SYNC.DEFER_BLOCKING 0x0 ;  /* 0x0000000000007b1d */ /* 0x000fe20000010000 */
[----:B------:R-:W-:-:S13]  /*0e40*/  ISETP.GT.U32.AND P0, PT, R6, 0x3, PT ;  /* 0x000000030600780c */ /* 0x000fda0003f04070 */
[----:B------:R-:W-:Y:S05]  /*0e50*/  @P0 BRA `(.L_x_15) ;  /* 0xfffffffc00c00947 */ /* 0x000fea000383ffff */
.L_x_12:
[----:B------:R-:W-:-:S13]  /*0e60*/  ISETP.NE.AND P0, PT, R4, RZ, PT ;  /* 0x000000ff0400720c */ /* 0x000fda0003f05270 */
[----:B------:R-:W-:Y:S05]  /*0e70*/  @P0 EXIT ;  /* 0x000000000000094d */ /* 0x000fea0003800000 */
[----:B------:R-:W4:Y:S01]  /*0e80*/  S2UR UR5, SR_CgaCtaId ;  /* 0x00000000000579c3 */ /* 0x000f220000008800 */
[----:B------:R-:W-:-:S07]  /*0e90*/  UMOV UR4, 0x400 ;  /* 0x0000040000047882 */ /* 0x000fce0000000000 */
[----:B--23--:R-:W2:Y:S08]  /*0ea0*/  LDC.64 R4, c[0x0][0x3a0] ;  /* 0x0000e800ff047b82 */ /* 0x00ceb00000000a00 */
[----:B------:R-:W3:Y:S01]  /*0eb0*/  LDC.64 R6, c[0x0][0x3a8] ;  /* 0x0000ea00ff067b82 */ /* 0x000ee20000000a00 */
[----:B----4-:R-:W-:Y:S01]  /*0ec0*/  ULEA UR4, UR5, UR4, 0x18 ;  /* 0x0000000405047291 */ /* 0x010fe2000f8ec0ff */
[----:B--2---:R-:W-:-:S08]  /*0ed0*/  IMAD.WIDE.U32 R4, R3, 0x4, R4 ;  /* 0x0000000403047825 */ /* 0x004fd000078e0004 */
[----:B01----:R-:W0:Y:S04]  /*0ee0*/  LDS R9, [UR4] ;  /* 0x00000004ff097984 */ /* 0x003e280008000800 */
[----:B------:R-:W1:Y:S01]  /*0ef0*/  LDS R11, [UR4+0x400] ;  /* 0x00040004ff0b7984 */ /* 0x000e620008000800 */
[----:B---3--:R-:W-:-:S03]  /*0f00*/  IMAD.WIDE.U32 R2, R3, 0x4, R6 ;  /* 0x0000000403027825 */ /* 0x008fc600078e0006 */
[----:B0-----:R-:W-:Y:S04]  /*0f10*/  STG.E desc[UR6][R4.64], R9 ;  /* 0x0000000904007986 */ /* 0x001fe8000c101906 */
[----:B-1----:R-:W-:Y:S01]  /*0f20*/  STG.E desc[UR6][R2.64], R11 ;  /* 0x0000000b02007986 */ /* 0x002fe2000c101906 */
[----:B------:R-:W-:Y:S05]  /*0f30*/  EXIT ;  /* 0x000000000000794d */ /* 0x000fea0003800000 */
        .weak           $__internal_0_$__cuda_sm20_rcp_rn_f32_slowpath
        .type           $__internal_0_$__cuda_sm20_rcp_rn_f32_slowpath,@function
        .size           $__internal_0_$__cuda_sm20_rcp_rn_f32_slowpath,($__internal_1_$__cuda_sm20_sqrt_rn_f32_slowpath - $__internal_0_$__cuda_sm20_rcp_rn_f32_slowpath)
$__internal_0_$__cuda_sm20_rcp_rn_f32_slowpath:
[----:B------:R-:W-:Y:S01]  /*0f40*/  SHF.L.U32 R2, R0, 0x1, RZ ;  /* 0x0000000100027819 */ /* 0x000fe200000006ff */
[----:B------:R-:W-:Y:S03]  /*0f50*/  BSSY.RECONVERGENT B2, `(.L_x_16) ;  /* 0x0000030000027945 */ /* 0x000fe60003800200 */
[----:B------:R-:W-:-:S04]  /*0f60*/  SHF.R.U32.HI R12, RZ, 0x18, R2 ;  /* 0x00000018ff0c7819 */ /* 0x000fc80000011602 */
[----:B------:R-:W-:-:S13]  /*0f70*/  ISETP.NE.U32.AND P0, PT, R12, RZ, PT ;  /* 0x000000ff0c00720c */ /* 0x000fda0003f05070 */
[----:B------:R-:W-:Y:S05]  /*0f80*/  @P0 BRA `(.L_x_17) ;  /* 0x0000000000280947 */ /* 0x000fea0003800000 */
[----:B------:R-:W-:-:S04]  /*0f90*/  SHF.L.U32 R2, R0, 0x1, RZ ;  /* 0x0000000100027819 */ /* 0x000fc800000006ff */
[----:B------:R-:W-:-:S13]  /*0fa0*/  ISETP.NE.AND P0, PT, R2, RZ, PT ;  /* 0x000000ff0200720c */ /* 0x000fda0003f05270 */
[----:B------:R-:W-:Y:S01]  /*0fb0*/  @P0 FFMA R9, R0, 1.84467440737095516160e+19, RZ ;  /* 0x5f80000000090823 */ /* 0x000fe200000000ff */
[----:B------:R-:W-:Y:S08]  /*0fc0*/  @!P0 MUFU.RCP R8, R0 ;  /* 0x0000000000088308 */ /* 0x000ff00000001000 */
[----:B------:R-:W0:Y:S02]  /*0fd0*/  @P0 MUFU.RCP R2, R9 ;  /* 0x0000000900020308 */ /* 0x000e240000001000 */
[----:B0-----:R-:W-:-:S04]  /*0fe0*/  @P0 FFMA R10, R9, R2, -1 ;  /* 0xbf800000090a0423 */ /* 0x001fc80000000002 */
[----:B------:R-:W-:-:S04]  /*0ff0*/  @P0 FADD.FTZ R11, -R10, -RZ ;  /* 0x800000ff0a0b0221 */ /* 0x000fc80000010100 */
[----:B------:R-:W-:-:S04]  /*1000*/  @P0 FFMA R2, R2, R11, R2 ;  /* 0x0000000b02020223 */ /* 0x000fc80000000002 */
[----:B------:R-:W-:Y:S01]  /*1010*/  @P0 FFMA R8, R2, 1.84467440737095516160e+19, RZ ;  /* 0x5f80000002080823 */ /* 0x000fe200000000ff */
[----:B------:R-:W-:Y:S06]  /*1020*/  BRA `(.L_x_18) ;  /* 0x0000000000887947 */ /* 0x000fec0003800000 */
.L_x_17:
[----:B------:R-:W-:-:S04]  /*1030*/  IADD3 R14, PT, PT, R12, -0xfd, RZ ;  /* 0xffffff030c0e7810 */ /* 0x000fc80007ffe0ff */
[----:B------:R-:W-:-:S13]  /*1040*/  ISETP.GT.U32.AND P0, PT, R14, 0x1, PT ;  /* 0x000000010e00780c */ /* 0x000fda0003f04070 */
[----:B------:R-:W-:Y:S05]  /*1050*/  @P0 BRA `(.L_x_19) ;  /* 0x0000000000780947 */ /* 0x000fea0003800000 */
[----:B------:R-:W-:Y:S01]  /*1060*/  LOP3.LUT R2, R0, 0x7fffff, RZ, 0xc0, !PT ;  /* 0x007fffff00027812 */ /* 0x000fe200078ec0ff */
[----:B------:R-:W-:-:S03]  /*1070*/  HFMA2 R11, -RZ, RZ, 0, 1.78813934326171875e-07 ;  /* 0x00000003ff0b7431 */ /* 0x000fc600000001ff */
[----:B------:R-:W-:-:S04]  /*1080*/  LOP3.LUT R2, R2, 0x3f800000, RZ, 0xfc, !PT ;  /* 0x3f80000002027812 */ /* 0x000fc800078efcff */
[----:B------:R-:W0:Y:S01]  /*1090*/  MUFU.RCP R9, R2 ;  /* 0x0000000200097308 */ /* 0x000e220000001000 */
[----:B------:R-:W-:Y:S01]  /*10a0*/  SHF.L.U32 R11, R11, R14, RZ ;  /* 0x0000000e0b0b7219 */ /* 0x000fe200000006ff */
[----:B0-----:R-:W-:-:S04]  /*10b0*/  FFMA R8, R2, R9, -1 ;  /* 0xbf80000002087423 */ /* 0x001fc80000000009 */
[----:B------:R-:W-:-:S04]  /*10c0*/  FADD.FTZ R8, -R8, -RZ ;  /* 0x800000ff08087221 */ /* 0x000fc80000010100 */
[CCC-:B------:R-:W-:Y:S01]  /*10d0*/  FFMA.RM R10, R9.reuse, R8.reuse, R9.reuse ;  /* 0x00000008090a7223 */ /* 0x1c0fe20000004009 */
[----:B------:R-:W-:-:S04]  /*10e0*/  FFMA.RP R9, R9, R8, R9 ;  /* 0x0000000809097223 */ /* 0x000fc80000008009 */
[C---:B------:R-:W-:Y:S02]  /*10f0*/  LOP3.LUT R8, R10.reuse, 0x7fffff, RZ, 0xc0, !PT ;  /* 0x007fffff0a087812 */ /* 0x040fe400078ec0ff */
[----:B------:R-:W-:Y:S02]  /*1100*/  FSETP.NEU.FTZ.AND P0, PT, R10, R9, PT ;  /* 0x000000090a00720b */ /* 0x000fe40003f1d000 */
[----:B------:R-:W-:Y:S02]  /*1110*/  LOP3.LUT R8, R8, 0x800000, RZ, 0xfc, !PT ;  /* 0x0080000008087812 */ /* 0x000fe400078efcff */
[----:B------:R-:W-:Y:S02]  /*1120*/  SEL R9, RZ, 0xffffffff, !P0 ;  /* 0xffffffffff097807 */ /* 0x000fe40004000000 */
[----:B------:R-:W-:Y:S02]  /*1130*/  LOP3.LUT R11, R11, R8, RZ, 0xc0, !PT ;  /* 0x000000080b0b7212 */ /* 0x000fe400078ec0ff */
[----:B------:R-:W-:-:S02]  /*1140*/  IADD3 R9, PT, PT, -R9, RZ, RZ ;  /* 0x000000ff09097210 */ /* 0x000fc40007ffe1ff */
[-C--:B------:R-:W-:Y:S02]  /*1150*/  SHF.R.U32.HI R11, RZ, R14.reuse, R11 ;  /* 0x0000000eff0b7219 */ /* 0x080fe4000001160b */
[----:B------:R-:W-:Y:S02]  /*1160*/  LOP3.LUT P1, RZ, R9, R14, R8, 0xf8, !PT ;  /* 0x0000000e09ff7212 */ /* 0x000fe4000782f808 */
[C---:B------:R-:W-:Y:S02]  /*1170*/  LOP3.LUT P0, RZ, R11.reuse, 0x1, RZ, 0xc0, !PT ;  /* 0x000000010bff7812 */ /* 0x040fe4000780c0ff */
[----:B------:R-:W-:Y:S02]  /*1180*/  LOP3.LUT P2, RZ, R11, 0x2, RZ, 0xc0, !PT ;  /* 0x000000020bff7812 */ /* 0x000fe4000784c0ff */
[----:B------:R-:W-:Y:S02]  /*1190*/  IADD3 R9, PT, PT, R12, -0xfc, RZ ;  /* 0xffffff040c097810 */ /* 0x000fe40007ffe0ff */
[----:B------:R-:W-:-:S02]  /*11a0*/  PLOP3.LUT P0, PT, P0, P1, P2, 0xe0, 0x0 ;  /* 0x000000000000781c */ /* 0x000fc40000703c20 */
[----:B------:R-:W-:Y:S02]  /*11b0*/  LOP3.LUT P1, RZ, R0, 0x7fffff, RZ, 0xc0, !PT ;  /* 0x007fffff00ff7812 */ /* 0x000fe4000782c0ff */
[----:B------:R-:W-:Y:S02]  /*11c0*/  SEL R2, RZ, 0x1, !P0 ;  /* 0x00000001ff027807 */ /* 0x000fe40004000000 */
[----:B------:R-:W-:Y:S02]  /*11d0*/  SHF.R.U32.HI R9, RZ, R9, R8 ;  /* 0x00000009ff097219 */ /* 0x000fe40000011608 */
[----:B------:R-:W-:-:S04]  /*11e0*/  IADD3 R2, PT, PT, -R2, RZ, RZ ;  /* 0x000000ff02027210 */ /* 0x000fc80007ffe1ff */
[----:B------:R-:W-:-:S13]  /*11f0*/  ISETP.GE.AND P0, PT, R2, RZ, PT ;  /* 0x000000ff0200720c */ /* 0x000fda0003f06270 */
[----:B------:R-:W-:-:S04]  /*1200*/  @!P0 IADD3 R9, PT, PT, R9, 0x1, RZ ;  /* 0x0000000109098810 */ /* 0x000fc80007ffe0ff */
[----:B------:R-:W-:-:S04]  /*1210*/  @!P1 SHF.L.U32 R9, R9, 0x1, RZ ;  /* 0x0000000109099819 */ /* 0x000fc800000006ff */
[----:B------:R-:W-:Y:S01]  /*1220*/  LOP3.LUT R8, R9, 0x80000000, R0, 0xf8, !PT ;  /* 0x8000000009087812 */ /* 0x000fe200078ef800 */
[----:B------:R-:W-:Y:S06]  /*1230*/  BRA `(.L_x_18) ;  /* 0x0000000000047947 */ /* 0x000fec0003800000 */
.L_x_19:
[----:B------:R0:W1:Y:S02]  /*1240*/  MUFU.RCP R8, R0 ;  /* 0x0000000000087308 */ /* 0x0000640000001000 */
.L_x_18:
[----:B------:R-:W-:Y:S05]  /*1250*/  BSYNC.RECONVERGENT B2 ;  /* 0x0000000000027941 */ /* 0x000fea0003800200 */
.L_x_16:
[----:B------:R-:W-:Y:S01]  /*1260*/  HFMA2 R9, -RZ, RZ, 0, 0 ;  /* 0x00000000ff097431 */ /* 0x000fe200000001ff */
[----:B-1----:R-:W-:Y:S02]  /*1270*/  MOV R11, R8 ;  /* 0x00000008000b7202 */ /* 0x002fe40000000f00 */
[----:B------:R-:W-:-:S04]  /*1280*/  MOV R8, R6 ;  /* 0x0000000600087202 */ /* 0x000fc80000000f00 */
[----:B0-----:R-:W-:Y:S05]  /*1290*/  RET.REL.NODEC R8 `(_Z9update_QsiPfS_S_S_Pi) ;  /* 0xffffffec08587950 */ /* 0x001fea0003c3ffff */
        .weak           $__internal_1_$__cuda_sm20_sqrt_rn_f32_slowpath
        .type           $__internal_1_$__cuda_sm20_sqrt_rn_f32_slowpath,@function
        .size           $__internal_1_$__cuda_sm20_sqrt_rn_f32_slowpath,(.L_x_56 - $__internal_1_$__cuda_sm20_sqrt_rn_f32_slowpath)
$__internal_1_$__cuda_sm20_sqrt_rn_f32_slowpath:
[----:B------:R-:W-:-:S13]  /*12a0*/  LOP3.LUT P0, RZ, R9, 0x7fffffff, RZ, 0xc0, !PT ;  /* 0x7fffffff09ff7812 */ /* 0x000fda000780c0ff */
[----:B------:R-:W-:Y:S01]  /*12b0*/  @!P0 MOV R2, R9 ;  /* 0x0000000900028202 */ /* 0x000fe20000000f00 */
[----:B------:R-:W-:Y:S06]  /*12c0*/  @!P0 BRA `(.L_x_20) ;  /* 0x0000000000448947 */ /* 0x000fec0003800000 */
[----:B------:R-:W-:Y:S02]  /*12d0*/  FSETP.GEU.FTZ.AND P0, PT, R9, RZ, PT ;  /* 0x000000ff0900720b */ /* 0x000fe40003f1e000 */
[----:B------:R-:W-:-:S11]  /*12e0*/  MOV R0, R9 ;  /* 0x0000000900007202 */ /* 0x000fd60000000f00 */
[----:B------:R-:W-:Y:S01]  /*12f0*/  @!P0 MOV R2, 0x7fffffff ;  /* 0x7fffffff00028802 */ /* 0x000fe20000000f00 */
[----:B------:R-:W-:Y:S06]  /*1300*/  @!P0 BRA `(.L_x_20) ;  /* 0x0000000000348947 */ /* 0x000fec0003800000 */
[----:B------:R-:W-:-:S13]  /*1310*/  FSETP.GTU.FTZ.AND P0, PT, |R0|, +INF , PT ;  /* 0x7f8000000000780b */ /* 0x000fda0003f1c200 */
[----:B------:R-:W-:Y:S01]  /*1320*/  @P0 FADD.FTZ R2, R0, 1 ;  /* 0x3f80000000020421 */ /* 0x000fe20000010000 */
[----:B------:R-:W-:Y:S06]  /*1330*/  @P0 BRA `(.L_x_20) ;  /* 0x0000000000280947 */ /* 0x000fec0003800000 */
[----:B------:R-:W-:-:S13]  /*1340*/  FSETP.NEU.FTZ.AND P0, PT, |R0|, +INF , PT ;  /* 0x7f8000000000780b */ /* 0x000fda0003f1d200 */
[----:B------:R-:W-:-:S04]  /*1350*/  @P0 FFMA R6, R0, 1.84467440737095516160e+19, RZ ;  /* 0x5f80000000060823 */ /* 0x000fc800000000ff */
[----:B------:R-:W0:Y:S02]  /*1360*/  @P0 MUFU.RSQ R9, R6 ;  /* 0x0000000600090308 */ /* 0x000e240000001400 */
[----:B0-----:R-:W-:Y:S01]  /*1370*/  @P0 FMUL.FTZ R11, R6, R9 ;  /* 0x00000009060b0220 */ /* 0x001fe20000410000 */
[----:B------:R-:W-:-:S03]  /*1380*/  @P0 FMUL.FTZ R9, R9, 0.5 ;  /* 0x3f00000009090820 */ /* 0x000fc60000410000 */
[----:B------:R-:W-:-:S04]  /*1390*/  @P0 FADD.FTZ R2, -R11, -RZ ;  /* 0x800000ff0b020221 */ /* 0x000fc80000010100 */
[----:B------:R-:W-:Y:S01]  /*13a0*/  @P0 FFMA R8, R11, R2, R6 ;  /* 0x000000020b080223 */ /* 0x000fe20000000006 */
[----:B------:R-:W-:-:S03]  /*13b0*/  @!P0 MOV R2, R0 ;  /* 0x0000000000028202 */ /* 0x000fc60000000f00 */
[----:B------:R-:W-:-:S04]  /*13c0*/  @P0 FFMA R8, R8, R9, R11 ;  /* 0x0000000908080223 */ /* 0x000fc8000000000b */
[----:B------:R-:W-:-:S07]  /*13d0*/  @P0 FMUL.FTZ R2, R8, 2.3283064365386962891e-10 ;  /* 0x2f80000008020820 */ /* 0x000fce0000410000 */
.L_x_20:
[----:B------:R-:W-:Y:S01]  /*13e0*/  HFMA2 R9, -RZ, RZ, 0, 0 ;  /* 0x00000000ff097431 */ /* 0x000fe200000001ff */
[----:B------:R-:W-:-:S04]  /*13f0*/  MOV R8, R10 ;  /* 0x0000000a00087202 */ /* 0x000fc80000000f00 */
[----:B------:R-:W-:Y:S05]  /*1400*/  RET.REL.NODEC R8 `(_Z9update_QsiPfS_S_S_Pi) ;  /* 0xffffffe808fc7950 */ /* 0x000fea0003c3ffff */
.L_x_21:
[----:B------:R-:W-:-:S00]  /*1410*/  BRA `(.L_x_21) ;  /* 0xfffffffc00fc7947 */ /* 0x000fc0000383ffff */
[----:B------:R-:W-:-:S00]  /*1420*/  NOP ;  /* 0x0000000000007918 */ /* 0x000fc00000000000 */
        /* <DEDUP_REMOVED lines=13> */
.L_x_56:


//--------------------- .text._Z9reductionPfPi    --------------------------
	.section	.text._Z9reductionPfPi,"ax",@progbits
	.align	128
        .global         _Z9reductionPfPi
        .type           _Z9reductionPfPi,@function
        .size           _Z9reductionPfPi,(.L_x_60 - _Z9reductionPfPi)
        .other          _Z9reductionPfPi,@"STO_CUDA_ENTRY STV_DEFAULT"
_Z9reductionPfPi:
.text._Z9reductionPfPi:
[----:B------:R-:W-:Y:S01]  /*0000*/  LDC R1, c[0x0][0x37c] ;  /* 0x0000df00ff017b82 */ /* 0x000fe20000000800 */
[----:B------:R-:W0:Y:S07]  /*0010*/  S2R R11, SR_TID.X ;  /* 0x00000000000b7919 */ /* 0x000e2e0000002100 */
[----:B------:R-:W1:Y:S01]  /*0020*/  LDC.64 R2, c[0x0][0x380] ;  /* 0x0000e000ff027b82 */ /* 0x000e620000000a00 */
[----:B------:R-:W0:Y:S01]  /*0030*/  LDCU UR7, c[0x0][0x360] ;  /* 0x00006c00ff0777ac */ /* 0x000e220008000800 */
[----:B------:R-:W0:Y:S01]  /*0040*/  S2R R0, SR_CTAID.X ;  /* 0x0000000000007919 */ /* 0x000e220000002500 */
[----:B------:R-:W2:Y:S05]  /*0050*/  LDCU.64 UR8, c[0x0][0x358] ;  /* 0x00006b00ff0877ac */ /* 0x000eaa0008000a00 */
[----:B------:R-:W3:Y:S01]  /*0060*/  LDC.64 R4, c[0x0][0x388] ;  /* 0x0000e200ff047b82 */ /* 0x000ee20000000a00 */
[----:B0-----:R-:W-:-:S04]  /*0070*/  IMAD R7, R0, UR7, R11 ;  /* 0x0000000700077c24 */ /* 0x001fc8000f8e020b */
[----:B-1----:R-:W-:-:S04]  /*0080*/  IMAD.WIDE R2, R7, 0x4, R2 ;  /* 0x0000000407027825 */ /* 0x002fc800078e0202 */
[----:B---3--:R-:W-:Y:S02]  /*0090*/  IMAD.WIDE R4, R7, 0x4, R4 ;  /* 0x0000000407047825 */ /* 0x008fe400078e0204 */
[----:B--2---:R-:W2:Y:S04]  /*00a0*/  LDG.E R2, desc[UR8][R2.64] ;  /* 0x0000000802027981 */ /* 0x004ea8000c1e1900 */
[----:B------:R-:W3:Y:S01]  /*00b0*/  LDG.E R4, desc[UR8][R4.64] ;  /* 0x0000000804047981 */ /* 0x000ee2000c1e1900 */
[----:B------:R-:W0:Y:S01]  /*00c0*/  S2UR UR5, SR_CgaCtaId ;  /* 0x00000000000579c3 */ /* 0x000e220000008800 */
[----:B------:R-:W-:Y:S01]  /*00d0*/  UMOV UR4, 0x400 ;  /* 0x0000040000047882 */ /* 0x000fe20000000000 */
[----:B------:R-:W-:Y:S02]  /*00e0*/  UISETP.GE.U32.AND UP0, UPT, UR7, 0x2, UPT ;  /* 0x000000020700788c */ /* 0x000fe4000bf06070 */
[----:B0-----:R-:W-:-:S04]  /*00f0*/  ULEA UR4, UR5, UR4, 0x18 ;  /* 0x0000000405047291 */ /* 0x001fc8000f8ec0ff */
[----:B------:R-:W-:Y:S02]  /*0100*/  ULEA UR6, UR7, UR4, 0x2 ;  /* 0x0000000407067291 */ /* 0x000fe4000f8e10ff */
[----:B------:R-:W-:-:S04]  /*0110*/  LEA R7, R11, UR4, 0x2 ;  /* 0x000000040b077c11 */ /* 0x000fc8000f8e10ff */
[----:B------:R-:W-:Y:S01]  /*0120*/  LEA R9, R11, UR6, 0x2 ;  /* 0x000000060b097c11 */ /* 0x000fe2000f8e10ff */
[----:B--2---:R0:W-:Y:S04]  /*0130*/  STS [R7], R2 ;  /* 0x0000000207007388 */ /* 0x0041e80000000800 */
[----:B---3--:R0:W-:Y:S01]  /*0140*/  STS [R9], R4 ;  /* 0x0000000409007388 */ /* 0x0081e20000000800 */
[----:B------:R-:W-:Y:S06]  /*0150*/  BAR.SYNC.DEFER_BLOCKING 0x0 ;  /* 0x0000000000007b1d */ /* 0x000fec0000010000 */
[----:B------:R-:W-:Y:S05]  /*0160*/  BRA.U !UP0, `(.L_x_22) ;  /* 0x0000000108487547 */ /* 0x000fea000b800000 */
[----:B0-----:R-:W-:-:S07]  /*0170*/  IMAD.U32 R2, RZ, RZ, UR7 ;  /* 0x00000007ff027e24 */ /* 0x001fce000f8e00ff */
.L_x_25:
[--C-:B------:R-:W-:Y:S01]  /*0180*/  IMAD.MOV.U32 R5, RZ, RZ, R2.reuse ;  /* 0x000000ffff057224 */ /* 0x100fe200078e0002 */
[----:B------:R-:W-:Y:S01]  /*0190*/  SHF.R.U32.HI R2, RZ, 0x1, R2 ;  /* 0x00000001ff027819 */ /* 0x000fe20000011602 */
[----:B------:R-:W-:Y:S03]  /*01a0*/  BSSY.RECONVERGENT B0, `(.L_x_23) ;  /* 0x000000b000007945 */ /* 0x000fe60003800200 */
[----:B------:R-:W-:-:S13]  /*01b0*/  ISETP.GE.U32.AND P0, PT, R11, R2, PT ;  /* 0x000000020b00720c */ /* 0x000fda0003f06070 */
[----:B0-----:R-:W-:Y:S05]  /*01c0*/  @P0 BRA `(.L_x_24) ;  /* 0x0000000000200947 */ /* 0x001fea0003800000 */
[----:B------:R-:W-:Y:S01]  /*01d0*/  LEA R4, R2, R7, 0x2 ;  /* 0x0000000702047211 */ /* 0x000fe200078e10ff */
[----:B------:R-:W-:Y:S05]  /*01e0*/  LDS R3, [R7] ;  /* 0x0000000007037984 */ /* 0x000fea0000000800 */
[----:B------:R-:W0:Y:S02]  /*01f0*/  LDS R4, [R4] ;  /* 0x0000000004047984 */ /* 0x000e240000000800 */
[----:B0-----:R-:W-:-:S13]  /*0200*/  FSETP.GT.AND P0, PT, R3, R4, PT ;  /* 0x000000040300720b */ /* 0x001fda0003f04000 */
[----:B------:R-:W-:Y:S01]  /*0210*/  @P0 IMAD R3, R2, 0x4, R9 ;  /* 0x0000000402030824 */ /* 0x000fe200078e0209 */
[----:B------:R-:W-:Y:S04]  /*0220*/  @P0 STS [R7], R4 ;  /* 0x0000000407000388 */ /* 0x000fe80000000800 */
[----:B------:R-:W0:Y:S04]  /*0230*/  @P0 LDS R6, [R3] ;  /* 0x0000000003060984 */ /* 0x000e280000000800 */
[----:B0-----:R0:W-:Y:S02]  /*0240*/  @P0 STS [R9], R6 ;  /* 0x0000000609000388 */ /* 0x0011e40000000800 */
.L_x_24:
[----:B------:R-:W-:Y:S05]  /*0250*/  BSYNC.RECONVERGENT B0 ;  /* 0x0000000000007941 */ /* 0x000fea0003800200 */
.L_x_23:
[----:B------:R-:W-:Y:S01]  /*0260*/  BAR.SYNC.DEFER_BLOCKING 0x0 ;  /* 0x0000000000007b1d */ /* 0x000fe20000010000 */
[----:B------:R-:W-:-:S13]  /*0270*/  ISETP.GT.U32.AND P0, PT, R5, 0x3, PT ;  /* 0x000000030500780c */ /* 0x000fda0003f04070 */
[----:B------:R-:W-:Y:S05]  /*0280*/  @P0 BRA `(.L_x_25) ;  /* 0xfffffffc00bc0947 */ /* 0x000fea000383ffff */
.L_x_22:
[----:B------:R-:W-:-:S13]  /*0290*/  ISETP.NE.AND P0, PT, R11, RZ, PT ;  /* 0x000000ff0b00720c */ /* 0x000fda0003f05270 */
[----:B------:R-:W-:Y:S05]  /*02a0*/  @P0 EXIT ;  /* 0x000000000000094d */ /* 0x000fea0003800000 */
[----:B------:R-:W1:Y:S01]  /*02b0*/  S2UR UR5, SR_CgaCtaId ;  /* 0x00000000000579c3 */ /* 0x000e620000008800 */
[----:B------:R-:W-:Y:S01]  /*02c0*/  UMOV UR4, 0x400 ;  /* 0x0000040000047882 */ /* 0x000fe20000000000 */
[----:B0-----:R-:W-:Y:S06]  /*02d0*/  LDS R9, [UR6] ;  /* 0x00000006ff097984 */ /* 0x001fec0008000800 */
[----:B------:R-:W0:Y:S08]  /*02e0*/  LDC.64 R2, c[0x0][0x380] ;  /* 0x0000e000ff027b82 */ /* 0x000e300000000a00 */
[----:B------:R-:W2:Y:S01]  /*02f0*/  LDC.64 R4, c[0x0][0x388] ;  /* 0x0000e200ff047b82 */ /* 0x000ea20000000a00 */
[----:B-1----:R-:W-:Y:S01]  /*0300*/  ULEA UR4, UR5, UR4, 0x18 ;  /* 0x0000000405047291 */ /* 0x002fe2000f8ec0ff */
[----:B0-----:R-:W-:-:S08]  /*0310*/  IMAD.WIDE.U32 R2, R0, 0x4, R2 ;  /* 0x0000000400027825 */ /* 0x001fd000078e0002 */
[----:B------:R-:W0:Y:S01]  /*0320*/  LDS R7, [UR4] ;  /* 0x00000004ff077984 */ /* 0x000e220008000800 */
[----:B--2---:R-:W-:-:S03]  /*0330*/  IMAD.WIDE.U32 R4, R0, 0x4, R4 ;  /* 0x0000000400047825 */ /* 0x004fc600078e0004 */
[----:B0-----:R-:W-:Y:S04]  /*0340*/  STG.E desc[UR8][R2.64], R7 ;  /* 0x0000000702007986 */ /* 0x001fe8000c101908 */
[----:B------:R-:W-:Y:S01]  /*0350*/  STG.E desc[UR8][R4.64], R9 ;  /* 0x0000000904007986 */ /* 0x000fe2000c101908 */
[----:B------:R-:W-:Y:S05]  /*0360*/  EXIT ;  /* 0x000000000000794d */ /* 0x000fea0003800000 */
.L_x_26:
        /* <DEDUP_REMOVED lines=9> */
.L_x_60:


//--------------------- .text._Z11set_new_IoniPfS_S_S_Pi --------------------------
	.section	.text._Z11set_new_IoniPfS_S_S_Pi,"ax",@progbits
	.align	128
        .global         _Z11set_new_IoniPfS_S_S_Pi
        .type           _Z11set_new_IoniPfS_S_S_Pi,@function
        .size           _Z11set_new_IoniPfS_S_S_Pi,(.L_x_61 - _Z11set_new_IoniPfS_S_S_Pi)
        .other          _Z11set_new_IoniPfS_S_S_Pi,@"STO_CUDA_ENTRY STV_DEFAULT"
_Z11set_new_IoniPfS_S_S_Pi:
.text._Z11set_new_IoniPfS_S_S_Pi:
[----:B------:R-:W-:Y:S01]  /*0000*/  LDC R1, c[0x0][0x37c] ;  /* 0x0000df00ff017b82 */ /* 0x000fe20000000800 */
[----:B------:R-:W0:Y:S07]  /*0010*/  S2R R11, SR_TID.X ;  /* 0x00000000000b7919 */ /* 0x000e2e0000002100 */
[----:B------:R-:W0:Y:S01]  /*0020*/  LDC.64 R2, c[0x0][0x3a0] ;  /* 0x0000e800ff027b82 */ /* 0x000e220000000a00 */
[----:B------:R-:W1:Y:S07]  /*0030*/  LDCU.64 UR6, c[0x0][0x358] ;  /* 0x00006b00ff0677ac */ /* 0x000e6e0008000a00 */
[----:B------:R-:W2:Y:S01]  /*0040*/  LDC.64 R4, c[0x0][0x3a8] ;  /* 0x0000ea00ff047b82 */ /* 0x000ea20000000a00 */
[----:B0-----:R-:W-:-:S04]  /*0050*/  IMAD.WIDE.U32 R2, R11, 0x4, R2 ;  /* 0x000000040b027825 */ /* 0x001fc800078e0002 */
[----:B--2---:R-:W-:Y:S02]  /*0060*/  IMAD.WIDE.U32 R4, R11, 0x4, R4 ;  /* 0x000000040b047825 */ /* 0x004fe400078e0004 */
[----:B-1----:R-:W2:Y:S04]  /*0070*/  LDG.E R2, desc[UR6][R2.64] ;  /* 0x0000000602027981 */ /* 0x002ea8000c1e1900 */
[----:B------:R-:W3:Y:S01]  /*0080*/  LDG.E R4, desc[UR6][R4.64] ;  /* 0x0000000604047981 */ /* 0x000ee2000c1e1900 */
[----:B------:R-:W0:Y:S01]  /*0090*/  S2UR UR5, SR_CgaCtaId ;  /* 0x00000000000579c3 */ /* 0x000e220000008800 */
[----:B------:R-:W1:Y:S01]  /*00a0*/  LDCU UR8, c[0x0][0x360] ;  /* 0x00006c00ff0877ac */ /* 0x000e620008000800 */
[----:B------:R-:W-:Y:S01]  /*00b0*/  UMOV UR4, 0x400 ;  /* 0x0000040000047882 */ /* 0x000fe20000000000 */
[----:B-1----:R-:W-:-:S02]  /*00c0*/  UISETP.GE.U32.AND UP0, UPT, UR8, 0x2, UPT ;  /* 0x000000020800788c */ /* 0x002fc4000bf06070 */
        /* <DEDUP_REMOVED lines=8> */
[----:B------:R-:W-:-:S07]  /*0150*/  IMAD.U32 R0, RZ, RZ, UR8 ;  /* 0x00000008ff007e24 */ /* 0x000fce000f8e00ff */
.L_x_30:
[--C-:B0-----:R-:W-:Y:S01]  /*0160*/  IMAD.MOV.U32 R4, RZ, RZ, R0.reuse ;  /* 0x000000ffff047224 */ /* 0x101fe200078e0000 */
[----:B------:R-:W-:Y:S01]  /*0170*/  SHF.R.U32.HI R0, RZ, 0x1, R0 ;  /* 0x00000001ff007819 */ /* 0x000fe20000011600 */
[----:B------:R-:W-:Y:S03]  /*0180*/  BSSY.RECONVERGENT B0, `(.L_x_28) ;  /* 0x000000b000007945 */ /* 0x000fe60003800200 */
[----:B------:R-:W-:-:S13]  /*0190*/  ISETP.GE.U32.AND P0, PT, R11, R0, PT ;  /* 0x000000000b00720c */ /* 0x000fda0003f06070 */
[----:B------:R-:W-:Y:S05]  /*01a0*/  @P0 BRA `(.L_x_29) ;  /* 0x0000000000200947 */ /* 0x000fea0003800000 */
[----:B------:R-:W-:Y:S01]  /*01b0*/  IMAD R3, R0, 0x4, R7 ;  /* 0x0000000400037824 */ /* 0x000fe200078e0207 */
[----:B------:R-:W-:Y:S05]  /*01c0*/  LDS R2, [R7] ;  /* 0x0000000007027984 */ /* 0x000fea0000000800 */
[----:B------:R-:W0:Y:S02]  /*01d0*/  LDS R3, [R3] ;  /* 0x0000000003037984 */ /* 0x000e240000000800 */
[----:B0-----:R-:W-:-:S13]  /*01e0*/  FSETP.GT.AND P0, PT, R2, R3, PT ;  /* 0x000000030200720b */ /* 0x001fda0003f04000 */
[----:B------:R-:W-:Y:S01]  /*01f0*/  @P0 IMAD R2, R0, 0x4, R9 ;  /* 0x0000000400020824 */ /* 0x000fe200078e0209 */
[----:B------:R-:W-:Y:S05]  /*0200*/  @P0 STS [R7], R3 ;  /* 0x0000000307000388 */ /* 0x000fea0000000800 */
[----:B------:R-:W0:Y:S04]  /*0210*/  @P0 LDS R2, [R2] ;  /* 0x0000000002020984 */ /* 0x000e280000000800 */
[----:B0-----:R0:W-:Y:S02]  /*0220*/  @P0 STS [R9], R2 ;  /* 0x0000000209000388 */ /* 0x0011e40000000800 */
.L_x_29:
[----:B------:R-:W-:Y:S05]  /*0230*/  BSYNC.RECONVERGENT B0 ;  /* 0x0000000000007941 */ /* 0x000fea0003800200 */
.L_x_28:
[----:B------:R-:W-:Y:S01]  /*0240*/  BAR.SYNC.DEFER_BLOCKING 0x0 ;  /* 0x0000000000007b1d */ /* 0x000fe20000010000 */
[----:B------:R-:W-:-:S13]  /*0250*/  ISETP.GT.U32.AND P0, PT, R4, 0x3, PT ;  /* 0x000000030400780c */ /* 0x000fda0003f04070 */
[----:B------:R-:W-:Y:S05]  /*0260*/  @P0 BRA `(.L_x_30) ;  /* 0xfffffffc00bc0947 */ /* 0x000fea000383ffff */
.L_x_27:
[----:B------:R-:W-:-:S13]  /*0270*/  ISETP.NE.AND P0, PT, R11, RZ, PT ;  /* 0x000000ff0b00720c */ /* 0x000fda0003f05270 */
[----:B------:R-:W-:Y:S05]  /*0280*/  @P0 EXIT ;  /* 0x000000000000094d */ /* 0x000fea0003800000 */
[----:B0-----:R-:W0:Y:S01]  /*0290*/  LDS R9, [UR5] ;  /* 0x00000005ff097984 */ /* 0x001e220008000800 */
[----:B------:R-:W1:Y:S01]  /*02a0*/  LDC.64 R6, c[0x0][0x388] ;  /* 0x0000e200ff067b82 */ /* 0x000e620000000a00 */
[----:B------:R-:W-:-:S07]  /*02b0*/  IMAD.MOV.U32 R13, RZ, RZ, 0x7f800000 ;  /* 0x7f800000ff0d7424 */ /* 0x000fce00078e00ff */
[----:B------:R-:W2:Y:S08]  /*02c0*/  LDC R11, c[0x0][0x380] ;  /* 0x0000e000ff0b7b82 */ /* 0x000eb00000000800 */
[----:B------:R-:W2:Y:S08]  /*02d0*/  LDC.64 R2, c[0x0][0x390] ;  /* 0x0000e400ff027b82 */ /* 0x000eb00000000a00 */
[----:B------:R-:W3:Y:S01]  /*02e0*/  LDC.64 R4, c[0x0][0x398] ;  /* 0x0000e600ff047b82 */ /* 0x000ee20000000a00 */
[----:B0-----:R-:W-:Y:S01]  /*02f0*/  SHF.R.S32.HI R0, RZ, 0x1f, R9 ;  /* 0x0000001fff007819 */ /* 0x001fe20000011409 */
[----:B-1----:R-:W-:-:S03]  /*0300*/  IMAD.WIDE R6, R9, 0x4, R6 ;  /* 0x0000000409067825 */ /* 0x002fc600078e0206 */
[----:B------:R-:W-:Y:S01]  /*0310*/  LEA.HI R0, R0, R9, RZ, 0xd ;  /* 0x0000000900007211 */ /* 0x000fe200078f68ff */
[----:B--2---:R-:W-:-:S03]  /*0320*/  IMAD.WIDE R2, R11, 0x4, R2 ;  /* 0x000000040b027825 */ /* 0x004fc600078e0202 */
[----:B------:R-:W-:Y:S01]  /*0330*/  LOP3.LUT R8, R0, 0xffffe000, RZ, 0xc0, !PT ;  /* 0xffffe00000087812 */ /* 0x000fe200078ec0ff */
[----:B---3--:R-:W-:Y:S01]  /*0340*/  IMAD.WIDE R4, R11, 0x4, R4 ;  /* 0x000000040b047825 */ /* 0x008fe200078e0204 */
[----:B------:R-:W-:-:S03]  /*0350*/  SHF.R.S32.HI R0, RZ, 0xd, R0 ;  /* 0x0000000dff007819 */ /* 0x000fc60000011400 */
[----:B------:R-:W-:Y:S01]  /*0360*/  IMAD.IADD R8, R9, 0x1, -R8 ;  /* 0x0000000109087824 */ /* 0x000fe200078e0a08 */
[----:B------:R-:W-:-:S04]  /*0370*/  I2FP.F32.S32 R11, R0 ;  /* 0x00000000000b7245 */ /* 0x000fc80000201400 */
[----:B------:R-:W-:-:S05]  /*0380*/  I2FP.F32.S32 R9, R8 ;  /* 0x0000000800097245 */ /* 0x000fca0000201400 */
[----:B------:R-:W-:Y:S04]  /*0390*/  STG.E desc[UR6][R2.64], R9 ;  /* 0x0000000902007986 */ /* 0x000fe8000c101906 */
[----:B------:R-:W-:Y:S04]  /*03a0*/  STG.E desc[UR6][R4.64], R11 ;  /* 0x0000000b04007986 */ /* 0x000fe8000c101906 */
[----:B------:R-:W-:Y:S01]  /*03b0*/  STG.E desc[UR6][R6.64], R13 ;  /* 0x0000000d06007986 */ /* 0x000fe2000c101906 */
[----:B------:R-:W-:Y:S05]  /*03c0*/  EXIT ;  /* 0x000000000000794d */ /* 0x000fea0003800000 */
.L_x_31:
        /* <DEDUP_REMOVED lines=11> */
.L_x_61:


//--------------------- .text._Z6set_QsPfS_Pi     --------------------------
	.section	.text._Z6set_QsPfS_Pi,"ax",@progbits
	.align	128
        .global         _Z6set_QsPfS_Pi
        .type           _Z6set_QsPfS_Pi,@function
        .size           _Z6set_QsPfS_Pi,(.L_x_58 - _Z6set_QsPfS_Pi)
        .other          _Z6set_QsPfS_Pi,@"STO_CUDA_ENTRY STV_DEFAULT"
_Z6set_QsPfS_Pi:
.text._Z6set_QsPfS_Pi:
[----:B------:R-:W-:Y:S01]  /*0000*/  LDC R1, c[0x0][0x37c] ;  /* 0x0000df00ff017b82 */ /* 0x000fe20000000800 */
[----:B------:R-:W0:Y:S01]  /*0010*/  S2R R4, SR_TID.X ;  /* 0x0000000000047919 */ /* 0x000e220000002100 */
[----:B------:R-:W1:Y:S01]  /*0020*/  LDCU UR4, c[0x0][0x360] ;  /* 0x00006c00ff0477ac */ /* 0x000e620008000800 */
[----:B------:R-:W-:Y:S01]  /*0030*/  HFMA2 R6, -RZ, RZ, 0, 0 ;  /* 0x00000000ff067431 */ /* 0x000fe200000001ff */
[----:B------:R-:W-:Y:S01]  /*0040*/  BSSY.RECONVERGENT B0, `(.L_x_32) ;  /* 0x00000c3000007945 */ /* 0x000fe20003800200 */
[----:B------:R-:W0:Y:S01]  /*0050*/  S2R R3, SR_CTAID.X ;  /* 0x0000000000037919 */ /* 0x000e220000002500 */
[----:B------:R-:W-:Y:S01]  /*0060*/  MOV R14, RZ ;  /* 0x000000ff000e7202 */ /* 0x000fe20000000f00 */
[----:B------:R-:W2:Y:S01]  /*0070*/  LDCU.64 UR6, c[0x0][0x358] ;  /* 0x00006b00ff0677ac */ /* 0x000ea20008000a00 */
[----:B-1----:R-:W-:Y:S01]  /*0080*/  MOV R7, UR4 ;  /* 0x0000000400077c02 */ /* 0x002fe20008000f00 */
[----:B0-----:R-:W-:-:S05]  /*0090*/  IMAD R5, R3, UR4, R4 ;  /* 0x0000000403057c24 */ /* 0x001fca000f8e0204 */
[----:B------:R-:W-:-:S04]  /*00a0*/  SHF.R.S32.HI R0, RZ, 0x1f, R5 ;  /* 0x0000001fff007819 */ /* 0x000fc80000011405 */
[----:B------:R-:W-:-:S04]  /*00b0*/  LEA.HI R0, R0, R5, RZ, 0xd ;  /* 0x0000000500007211 */ /* 0x000fc800078f68ff */
[----:B------:R-:W-:Y:S02]  /*00c0*/  LOP3.LUT R2, R0, 0xffffe000, RZ, 0xc0, !PT ;  /* 0xffffe00000027812 */ /* 0x000fe400078ec0ff */
[----:B------:R-:W-:Y:S02]  /*00d0*/  SHF.R.S32.HI R8, RZ, 0xd, R0 ;  /* 0x0000000dff087819 */ /* 0x000fe40000011400 */
[----:B------:R-:W-:Y:S02]  /*00e0*/  IADD3 R2, PT, PT, R5, -R2, RZ ;  /* 0x8000000205027210 */ /* 0x000fe40007ffe0ff */
[----:B------:R-:W-:Y:S02]  /*00f0*/  I2FP.F32.S32 R8, R8 ;  /* 0x0000000800087245 */ /* 0x000fe40000201400 */
[----:B--2---:R-:W-:-:S07]  /*0100*/  I2FP.F32.S32 R9, R2 ;  /* 0x0000000200097245 */ /* 0x004fce0000201400 */
.L_x_44:
[----:B------:R-:W-:Y:S01]  /*0110*/  SHF.L.U32 R12, R14, 0x2, RZ ;  /* 0x000000020e0c7819 */ /* 0x000fe200000006ff */
[----:B------:R-:W-:Y:S01]  /*0120*/  BSSY.RECONVERGENT B1, `(.L_x_33) ;  /* 0x000004b000017945 */ /* 0x000fe20003800200 */
[----:B------:R-:W-:Y:S02]  /*0130*/  MOV R2, 0x3f800000 ;  /* 0x3f80000000027802 */ /* 0x000fe40000000f00 */
[----:B------:R-:W0:Y:S08]  /*0140*/  LDC R10, c[0x3][R12] ;  /* 0x00c000000c0a7b82 */ /* 0x000e300000000800 */
[----:B------:R-:W1:Y:S01]  /*0150*/  LDC R11, c[0x3][R12+0x190] ;  /* 0x00c064000c0b7b82 */ /* 0x000e620000000800 */
[----:B0-----:R-:W-:-:S05]  /*0160*/  FADD R10, R9, -R10 ;  /* 0x8000000a090a7221 */ /* 0x001fca0000000000 */
[----:B------:R-:W-:Y:S01]  /*0170*/  FSETP.NEU.AND P0, PT, R10, 1, PT ;  /* 0x3f8000000a00780b */ /* 0x000fe20003f0d000 */
[----:B-1----:R-:W-:Y:S01]  /*0180*/  FADD R0, R8, -R11 ;  /* 0x8000000b08007221 */ /* 0x002fe20000000000 */
[----:B------:R-:W-:-:S04]  /*0190*/  MOV R11, 0x3f800000 ;  /* 0x3f800000000b7802 */ /* 0x000fc80000000f00 */
        /* <DEDUP_REMOVED lines=38> */
[----:B------:R-:W-:Y:S01]  /*0400*/  FFMA R13, R18, R13, R15 ;  /* 0x0000000d120d7223 */ /* 0x000fe2000000000f */
[----:B------:R-:W-:-:S03]  /*0410*/  MOV R15, 0x391fcb8e ;  /* 0x391fcb8e000f7802 */ /* 0x000fc60000000f00 */
[----:B------:R-:W-:-:S04]  /*0420*/  FFMA R13, R11, R20, R13 ;  /* 0x000000140b0d7223 */ /* 0x000fc8000000000d */
[----:B------:R-:W-:-:S04]  /*0430*/  FADD R16, R12, R13 ;  /* 0x0000000d0c107221 */ /* 0x000fc80000000000 */
[----:B------:R-:W-:Y:S01]  /*0440*/  FMUL R11, R16, 2 ;  /* 0x40000000100b7820 */ /* 0x000fe20000400000 */
[----:B------:R-:W-:-:S03]  /*0450*/  FADD R12, -R12, R16 ;  /* 0x000000100c0c7221 */ /* 0x000fc60000000100 */
[----:B------:R-:W0:Y:S01]  /*0460*/  FRND R18, R11 ;  /* 0x0000000b00127307 */ /* 0x000e220000201000 */
[----:B------:R-:W-:Y:S01]  /*0470*/  FADD R13, R13, -R12 ;  /* 0x8000000c0d0d7221 */ /* 0x000fe20000000000 */
[----:B------:R-:W-:Y:S01]  /*0480*/  FFMA R16, R16, 2, -R11 ;  /* 0x4000000010107823 */ /* 0x000fe2000000080b */
[----:B------:R-:W-:-:S03]  /*0490*/  FSETP.GT.AND P3, PT, |R11|, 152, PT ;  /* 0x431800000b00780b */ /* 0x000fc60003f64200 */
        /* <DEDUP_REMOVED lines=8> */
[C---:B------:R-:W-:Y:S01]  /*0520*/  FFMA R15, R12.reuse, R13, 0.24022644758224487305 ;  /* 0x3e75fdec0c0f7423 */ /* 0x040fe2000000000d */
        /* <DEDUP_REMOVED lines=10> */
.L_x_34:
[----:B------:R-:W-:Y:S05]  /*05d0*/  BSYNC.RECONVERGENT B1 ;  /* 0x0000000000017941 */ /* 0x000fea0003800200 */
.L_x_33:
        /* <DEDUP_REMOVED lines=11> */
[----:B------:R-:W-:Y:S01]  /*0690*/  I2FP.F32.S32 R10, R2 ;  /* 0x00000002000a7245 */ /* 0x000fe20000201400 */
[----:B------:R-:W-:-:S04]  /*06a0*/  IMAD.IADD R13, R13, 0x1, -R2 ;  /* 0x000000010d0d7824 */ /* 0x000fc800078e0a02 */
        /* <DEDUP_REMOVED lines=54> */
.L_x_36:
[----:B------:R-:W-:Y:S05]  /*0a10*/  BSYNC.RECONVERGENT B1 ;  /* 0x0000000000017941 */ /* 0x000fea0003800200 */
.L_x_35:
[----:B------:R-:W-:Y:S01]  /*0a20*/  FADD R11, R2, R11 ;  /* 0x0000000b020b7221 */ /* 0x000fe20000000000 */
[----:B------:R-:W-:Y:S03]  /*0a30*/  BSSY.RECONVERGENT B1, `(.L_x_37) ;  /* 0x000000d000017945 */ /* 0x000fe60003800200 */
[----:B------:R0:W1:Y:S01]  /*0a40*/  MUFU.RSQ R2, R11 ;  /* 0x0000000b00027308 */ /* 0x0000620000001400 */
[----:B------:R-:W-:-:S04]  /*0a50*/  IADD3 R0, PT, PT, R11, -0xd000000, RZ ;  /* 0xf30000000b007810 */ /* 0x000fc80007ffe0ff */
[----:B------:R-:W-:-:S13]  /*0a60*/  ISETP.GT.U32.AND P0, PT, R0, 0x727fffff, PT ;  /* 0x727fffff0000780c */ /* 0x000fda0003f04070 */
[----:B01----:R-:W-:Y:S05]  /*0a70*/  @!P0 BRA `(.L_x_38) ;  /* 0x0000000000108947 */ /* 0x003fea0003800000 */
[----:B------:R-:W-:-:S07]  /*0a80*/  MOV R15, 0xaa0 ;  /* 0x00000aa0000f7802 */ /* 0x000fce0000000f00 */
[----:B------:R-:W-:Y:S05]  /*0a90*/  CALL.REL.NOINC `($__internal_3_$__cuda_sm20_sqrt_rn_f32_slowpath) ;  /* 0x0000000400f47944 */ /* 0x000fea0003c00000 */
[----:B------:R-:W-:Y:S01]  /*0aa0*/  MOV R0, R2 ;  /* 0x0000000200007202 */ /* 0x000fe20000000f00 */
[----:B------:R-:W-:Y:S06]  /*0ab0*/  BRA `(.L_x_39) ;  /* 0x0000000000107947 */ /* 0x000fec0003800000 */
.L_x_38:
[----:B------:R-:W-:Y:S01]  /*0ac0*/  FMUL.FTZ R0, R11, R2 ;  /* 0x000000020b007220 */ /* 0x000fe20000410000 */
[----:B------:R-:W-:-:S03]  /*0ad0*/  FMUL.FTZ R2, R2, 0.5 ;  /* 0x3f00000002027820 */ /* 0x000fc60000410000 */
[----:B------:R-:W-:-:S04]  /*0ae0*/  FFMA R11, -R0, R0, R11 ;  /* 0x00000000000b7223 */ /* 0x000fc8000000010b */
[----:B------:R-:W-:-:S07]  /*0af0*/  FFMA R0, R11, R2, R0 ;  /* 0x000000020b007223 */ /* 0x000fce0000000000 */
.L_x_39:
[----:B------:R-:W-:Y:S05]  /*0b00*/  BSYNC.RECONVERGENT B1 ;  /* 0x0000000000017941 */ /* 0x000fea0003800200 */
.L_x_37:
[----:B------:R-:W-:Y:S02]  /*0b10*/  FSETP.NEU.AND P0, PT, R0, RZ, PT ;  /* 0x000000ff0000720b */ /* 0x000fe40003f0d000 */
[----:B------:R-:W-:-:S11]  /*0b20*/  MOV R11, 0x7f800000 ;  /* 0x7f800000000b7802 */ /* 0x000fd60000000f00 */
[----:B------:R-:W-:Y:S05]  /*0b30*/  @!P0 BRA `(.L_x_40) ;  /* 0x00000000004c8947 */ /* 0x000fea0003800000 */
[----:B------:R-:W-:Y:S01]  /*0b40*/  IADD3 R2, PT, PT, R0, 0x1800000, RZ ;  /* 0x0180000000027810 */ /* 0x000fe20007ffe0ff */
[----:B------:R-:W-:Y:S03]  /*0b50*/  BSSY.RECONVERGENT B1, `(.L_x_41) ;  /* 0x000000c000017945 */ /* 0x000fe60003800200 */
[----:B------:R-:W-:-:S04]  /*0b60*/  LOP3.LUT R2, R2, 0x7f800000, RZ, 0xc0, !PT ;  /* 0x7f80000002027812 */ /* 0x000fc800078ec0ff */
[----:B------:R-:W-:-:S13]  /*0b70*/  ISETP.GT.U32.AND P0, PT, R2, 0x1ffffff, PT ;  /* 0x01ffffff0200780c */ /* 0x000fda0003f04070 */
[----:B------:R-:W-:Y:S05]  /*0b80*/  @P0 BRA `(.L_x_42) ;  /* 0x0000000000100947 */ /* 0x000fea0003800000 */
[----:B------:R-:W-:-:S07]  /*0b90*/  MOV R10, 0xbb0 ;  /* 0x00000bb0000a7802 */ /* 0x000fce0000000f00 */
[----:B------:R-:W-:Y:S05]  /*0ba0*/  CALL.REL.NOINC `($__internal_2_$__cuda_sm20_rcp_rn_f32_slowpath) ;  /* 0x0000000000dc7944 */ /* 0x000fea0003c00000 */
[----:B------:R-:W-:Y:S01]  /*0bb0*/  MOV R11, R0 ;  /* 0x00000000000b7202 */ /* 0x000fe20000000f00 */
[----:B------:R-:W-:Y:S06]  /*0bc0*/  BRA `(.L_x_43) ;  /* 0x0000000000107947 */ /* 0x000fec0003800000 */
.L_x_42:
[----:B------:R-:W0:Y:S02]  /*0bd0*/  MUFU.RCP R11, R0 ;  /* 0x00000000000b7308 */ /* 0x000e240000001000 */
[----:B0-----:R-:W-:-:S04]  /*0be0*/  FFMA R2, R11, R0, -1 ;  /* 0xbf8000000b027423 */ /* 0x001fc80000000000 */
[----:B------:R-:W-:-:S04]  /*0bf0*/  FADD.FTZ R2, -R2, -RZ ;  /* 0x800000ff02027221 */ /* 0x000fc80000010100 */
[----:B------:R-:W-:-:S07]  /*0c00*/  FFMA R11, R11, R2, R11 ;  /* 0x000000020b0b7223 */ /* 0x000fce000000000b */
.L_x_43:
[----:B------:R-:W-:Y:S05]  /*0c10*/  BSYNC.RECONVERGENT B1 ;  /* 0x0000000000017941 */ /* 0x000fea0003800200 */
.L_x_41:
[----:B------:R-:W-:Y:S02]  /*0c20*/  VIADD R14, R14, 0x1 ;  /* 0x000000010e0e7836 */ /* 0x000fe40000000000 */
[----:B------:R-:W-:-:S03]  /*0c30*/  FADD R11, R11, R6 ;  /* 0x000000060b0b7221 */ /* 0x000fc60000000000 */
[----:B------:R-:W-:Y:S02]  /*0c40*/  ISETP.NE.AND P0, PT, R14, 0x64, PT ;  /* 0x000000640e00780c */ /* 0x000fe40003f05270 */
[----:B------:R-:W-:-:S11]  /*0c50*/  MOV R6, R11 ;  /* 0x0000000b00067202 */ /* 0x000fd60000000f00 */
[----:B------:R-:W-:Y:S05]  /*0c60*/  @P0 BRA `(.L_x_44) ;  /* 0xfffffff400280947 */ /* 0x000fea000383ffff */
.L_x_40:
[----:B------:R-:W-:Y:S05]  /*0c70*/  BSYNC.RECONVERGENT B0 ;  /* 0x0000000000007941 */ /* 0x000fea0003800200 */
.L_x_32:
[----:B------:R-:W0:Y:S01]  /*0c80*/  S2UR UR5, SR_CgaCtaId ;  /* 0x00000000000579c3 */ /* 0x000e220000008800 */
[----:B------:R-:W-:Y:S01]  /*0c90*/  UMOV UR4, 0x400 ;  /* 0x0000040000047882 */ /* 0x000fe20000000000 */
[----:B------:R-:W-:-:S06]  /*0ca0*/  ISETP.GE.U32.AND P0, PT, R7, 0x2, PT ;  /* 0x000000020700780c */ /* 0x000fcc0003f06070 */
[----:B------:R-:W1:Y:S01]  /*0cb0*/  LDC.64 R8, c[0x0][0x380] ;  /* 0x0000e000ff087b82 */ /* 0x000e620000000a00 */
[----:B0-----:R-:W-:-:S06]  /*0cc0*/  ULEA UR4, UR5, UR4, 0x18 ;  /* 0x0000000405047291 */ /* 0x001fcc000f8ec0ff */
[----:B------:R-:W-:Y:S01]  /*0cd0*/  LEA R0, R4, UR4, 0x2 ;  /* 0x0000000404007c11 */ /* 0x000fe2000f8e10ff */
[----:B-1----:R-:W-:-:S04]  /*0ce0*/  IMAD.WIDE R8, R5, 0x4, R8 ;  /* 0x0000000405087825 */ /* 0x002fc800078e0208 */
[----:B------:R0:W-:Y:S04]  /*0cf0*/  STS [R0], R11 ;  /* 0x0000000b00007388 */ /* 0x0001e80000000800 */
[----:B------:R0:W-:Y:S04]  /*0d00*/  STG.E desc[UR6][R8.64], R11 ;  /* 0x0000000b08007986 */ /* 0x0001e8000c101906 */
[----:B------:R0:W-:Y:S01]  /*0d10*/  STS [R0+0x400], R5 ;  /* 0x0004000500007388 */ /* 0x0001e20000000800 */
[----:B------:R-:W-:Y:S06]  /*0d20*/  BAR.SYNC.DEFER_BLOCKING 0x0 ;  /* 0x0000000000007b1d */ /* 0x000fec0000010000 */
[----:B------:R-:W-:Y:S05]  /*0d30*/  @!P0 BRA `(.L_x_45) ;  /* 0x0000000000408947 */ /* 0x000fea0003800000 */
.L_x_48:
[----:B------:R-:W-:Y:S01]  /*0d40*/  MOV R6, R7 ;  /* 0x0000000700067202 */ /* 0x000fe20000000f00 */
[----:B------:R-:W-:Y:S01]  /*0d50*/  BSSY.RECONVERGENT B0, `(.L_x_46) ;  /* 0x000000b000007945 */ /* 0x000fe20003800200 */
[----:B------:R-:W-:-:S04]  /*0d60*/  SHF.R.U32.HI R7, RZ, 0x1, R7 ;  /* 0x00000001ff077819 */ /* 0x000fc80000011607 */
[----:B------:R-:W-:-:S13]  /*0d70*/  ISETP.GE.U32.AND P0, PT, R4, R7, PT ;  /* 0x000000070400720c */ /* 0x000fda0003f06070 */
[----:B-1----:R-:W-:Y:S05]  /*0d80*/  @P0 BRA `(.L_x_47) ;  /* 0x00000000001c0947 */ /* 0x002fea0003800000 */
[----:B0-----:R-:W-:Y:S01]  /*0d90*/  LEA R8, R7, R0, 0x2 ;  /* 0x0000000007087211 */ /* 0x001fe200078e10ff */
[----:B------:R-:W-:Y:S04]  /*0da0*/  LDS R2, [R0] ;  /* 0x0000000000027984 */ /* 0x000fe80000000800 */
[----:B------:R-:W0:Y:S02]  /*0db0*/  LDS R9, [R8] ;  /* 0x0000000008097984 */ /* 0x000e240000000800 */
[----:B0-----:R-:W-:-:S13]  /*0dc0*/  FSETP.GT.AND P0, PT, R2, R9, PT ;  /* 0x000000090200720b */ /* 0x001fda0003f04000 */
[----:B------:R-:W-:Y:S04]  /*0dd0*/  @P0 STS [R0], R9 ;  /* 0x0000000900000388 */ /* 0x000fe80000000800 */
[----:B------:R-:W0:Y:S04]  /*0de0*/  @P0 LDS R5, [R8+0x400] ;  /* 0x0004000008050984 */ /* 0x000e280000000800 */
[----:B0-----:R1:W-:Y:S02]  /*0df0*/  @P0 STS [R0+0x400], R5 ;  /* 0x0004000500000388 */ /* 0x0013e40000000800 */
.L_x_47:
[----:B------:R-:W-:Y:S05]  /*0e00*/  BSYNC.RECONVERGENT B0 ;  /* 0x0000000000007941 */ /* 0x000fea0003800200 */
.L_x_46:
[----:B------:R-:W-:Y:S01]  /*0e10*/  BAR.SYNC.DEFER_BLOCKING 0x0 ;  /* 0x0000000000007b1d */ /* 0x000fe20000010000 */
[----:B------:R-:W-:-:S13]  /*0e20*/  ISETP.GT.U32.AND P0, PT, R6, 0x3, PT ;  /* 0x000000030600780c */ /* 0x000fda0003f04070 */
[----:B------:R-:W-:Y:S05]  /*0e30*/  @P0 BRA `(.L_x_48) ;  /* 0xfffffffc00c00947 */ /* 0x000fea000383ffff */
.L_x_45:
[----:B------:R-:W-:-:S13]  /*0e40*/  ISETP.NE.AND P0, PT, R4, RZ, PT ;  /* 0x000000ff0400720c */ /* 0x000fda0003f05270 */
[----:B------:R-:W-:Y:S05]  /*0e50*/  @P0 EXIT ;  /* 0x000000000000094d */ /* 0x000fea0003800000 */
[----:B------:R-:W2:Y:S01]  /*0e60*/  S2UR UR5, SR_CgaCtaId ;  /* 0x00000000000579c3 */ /* 0x000ea20000008800 */
[----:B------:R-:W-:-:S07]  /*0e70*/  UMOV UR4, 0x400 ;  /* 0x0000040000047882 */ /* 0x000fce0000000000 */
[----:B01----:R-:W0:Y:S08]  /*0e80*/  LDC.64 R4, c[0x0][0x388] ;  /* 0x0000e200ff047b82 */ /* 0x003e300000000a00 */
[----:B------:R-:W1:Y:S01]  /*0e90*/  LDC.64 R6, c[0x0][0x390] ;  /* 0x0000e400ff067b82 */ /* 0x000e620000000a00 */
[----:B--2---:R-:W-:Y:S01]  /*0ea0*/  ULEA UR4, UR5, UR4, 0x18 ;  /* 0x0000000405047291 */ /* 0x004fe2000f8ec0ff */
[----:B0-----:R-:W-:-:S08]  /*0eb0*/  IMAD.WIDE.U32 R4, R3, 0x4, R4 ;  /* 0x0000000403047825 */ /* 0x001fd000078e0004 */
[----:B------:R-:W0:Y:S04]  /*0ec0*/  LDS R9, [UR4] ;  /* 0x00000004ff097984 */ /* 0x000e280008000800 */
[----:B------:R-:W2:Y:S01]  /*0ed0*/  LDS R11, [UR4+0x400] ;  /* 0x00040004ff0b7984 */ /* 0x000ea20008000800 */
[----:B-1----:R-:W-:-:S03]  /*0ee0*/  IMAD.WIDE.U32 R2, R3, 0x4, R6 ;  /* 0x0000000403027825 */ /* 0x002fc600078e0006 */
[----:B0-----:R-:W-:Y:S04]  /*0ef0*/  STG.E desc[UR6][R4.64], R9 ;  /* 0x0000000904007986 */ /* 0x001fe8000c101906 */
[----:B--2---:R-:W-:Y:S01]  /*0f00*/  STG.E desc[UR6][R2.64], R11 ;  /* 0x0000000b02007986 */ /* 0x004fe2000c101906 */
[----:B------:R-:W-:Y:S05]  /*0f10*/  EXIT ;  /* 0x000000000000794d */ /* 0x000fea0003800000 */
        .weak           $__internal_2_$__cuda_sm20_rcp_rn_f32_slowpath
        .type           $__internal_2_$__cuda_sm20_rcp_rn_f32_slowpath,@function
        .size           $__internal_2_$__cuda_sm20_rcp_rn_f32_slowpath,($__internal_3_$__cuda_sm20_sqrt_rn_f32_slowpath - $__internal_2_$__cuda_sm20_rcp_rn_f32_slowpath)
$__internal_2_$__cuda_sm20_rcp_rn_f32_slowpath:
        /* <DEDUP_REMOVED lines=15> */
.L_x_50:
        /* <DEDUP_REMOVED lines=21> */
[----:B------:R-:W-:-:S04]  /*1160*/  LOP3.LUT P2, RZ, R16, 0x2, RZ, 0xc0, !PT ;  /* 0x0000000210ff7812 */ /* 0x000fc8000784c0ff */
[----:B------:R-:W-:Y:S02]  /*1170*/  PLOP3.LUT P0, PT, P0, P1, P2, 0xe0, 0x0 ;  /* 0x000000000000781c */ /* 0x000fe40000703c20 */
[----:B------:R-:W-:Y:S02]  /*1180*/  LOP3.LUT P1, RZ, R0, 0x7fffff, RZ, 0xc0, !PT ;  /* 0x007fffff00ff7812 */ /* 0x000fe4000782c0ff */
[----:B------:R-:W-:-:S04]  /*1190*/  SEL R2, RZ, 0x1, !P0 ;  /* 0x00000001ff027807 */ /* 0x000fc80004000000 */
[----:B------:R-:W-:-:S04]  /*11a0*/  IADD3 R2, PT, PT, -R2, RZ, RZ ;  /* 0x000000ff02027210 */ /* 0x000fc80007ffe1ff */
[----:B------:R-:W-:Y:S01]  /*11b0*/  ISETP.GE.AND P0, PT, R2, RZ, PT ;  /* 0x000000ff0200720c */ /* 0x000fe20003f06270 */
[----:B------:R-:W-:-:S05]  /*11c0*/  VIADD R2, R15, 0xffffff04 ;  /* 0xffffff040f027836 */ /* 0x000fca0000000000 */
[----:B------:R-:W-:-:S07]  /*11d0*/  SHF.R.U32.HI R11, RZ, R2, R11 ;  /* 0x00000002ff0b7219 */ /* 0x000fce000001160b */
[----:B------:R-:W-:-:S04]  /*11e0*/  @!P0 IADD3 R11, PT, PT, R11, 0x1, RZ ;  /* 0x000000010b0b8810 */ /* 0x000fc80007ffe0ff */
[----:B------:R-:W-:-:S04]  /*11f0*/  @!P1 SHF.L.U32 R11, R11, 0x1, RZ ;  /* 0x000000010b0b9819 */ /* 0x000fc800000006ff */
[----:B------:R-:W-:Y:S01]  /*1200*/  LOP3.LUT R11, R11, 0x80000000, R0, 0xf8, !PT ;  /* 0x800000000b0b7812 */ /* 0x000fe200078ef800 */
[----:B------:R-:W-:Y:S06]  /*1210*/  BRA `(.L_x_51) ;  /* 0x0000000000047947 */ /* 0x000fec0003800000 */
.L_x_52:
[----:B------:R0:W1:Y:S02]  /*1220*/  MUFU.RCP R11, R0 ;  /* 0x00000000000b7308 */ /* 0x0000640000001000 */
.L_x_51:
[----:B------:R-:W-:Y:S05]  /*1230*/  BSYNC.RECONVERGENT B2 ;  /* 0x0000000000027941 */ /* 0x000fea0003800200 */
.L_x_49:
[----:B01----:R-:W-:Y:S01]  /*1240*/  MOV R0, R11 ;  /* 0x0000000b00007202 */ /* 0x003fe20000000f00 */
[----:B------:R-:W-:-:S04]  /*1250*/  HFMA2 R11, -RZ, RZ, 0, 0 ;  /* 0x00000000ff0b7431 */ /* 0x000fc800000001ff */
[----:B------:R-:W-:Y:S05]  /*1260*/  RET.REL.NODEC R10 `(_Z6set_QsPfS_Pi) ;  /* 0xffffffec0a647950 */ /* 0x000fea0003c3ffff */
        .weak           $__internal_3_$__cuda_sm20_sqrt_rn_f32_slowpath
        .type           $__internal_3_$__cuda_sm20_sqrt_rn_f32_slowpath,@function
        .size           $__internal_3_$__cuda_sm20_sqrt_rn_f32_slowpath,(.L_x_58 - $__internal_3_$__cuda_sm20_sqrt_rn_f32_slowpath)
$__internal_3_$__cuda_sm20_sqrt_rn_f32_slowpath:
        /* <DEDUP_REMOVED lines=20> */
.L_x_53:
[----:B------:R-:W-:Y:S01]  /*13b0*/  HFMA2 R11, -RZ, RZ, 0, 0 ;  /* 0x00000000ff0b7431 */ /* 0x000fe200000001ff */
[----:B------:R-:W-:-:S04]  /*13c0*/  MOV R10, R15 ;  /* 0x0000000f000a7202 */ /* 0x000fc80000000f00 */
[----:B------:R-:W-:Y:S05]  /*13d0*/  RET.REL.NODEC R10 `(_Z6set_QsPfS_Pi) ;  /* 0xffffffec0a087950 */ /* 0x000fea0003c3ffff */
.L_x_54:
        /* <DEDUP_REMOVED lines=10> */
.L_x_58:


//--------------------- .nv.shared._Z9update_QsiPfS_S_S_Pi --------------------------
	.section	.nv.shared._Z9update_QsiPfS_S_S_Pi,"aw",@nobits
	.sectionflags	@""
	.align	16
	.zero		1024


//--------------------- .nv.shared.reserved.0     --------------------------
	.section	.nv.shared.reserved.0,"aw",@nobits
	.weak		__nv_reservedSMEM_offset_0_alias
	.size		__nv_reservedSMEM_offset_0_alias, 0, 64
	.other		__nv_reservedSMEM_offset_0_alias,@"STO_CUDA_RESERVED_SHARED STV_DEFAULT"
__nv_reservedSMEM_offset_0_alias:
	.zero		0
	.zero		64


//--------------------- .nv.shared._Z9reductionPfPi --------------------------
	.section	.nv.shared._Z9reductionPfPi,"aw",@nobits
	.sectionflags	@""
	.align	16
	.zero		1024


//--------------------- .nv.shared._Z11set_new_IoniPfS_S_S_Pi --------------------------
	.section	.nv.shared._Z11set_new_IoniPfS_S_S_Pi,"aw",@nobits
	.sectionflags	@""
	.align	16
	.zero		1024


//--------------------- .nv.shared._Z6set_QsPfS_Pi --------------------------
	.section	.nv.shared._Z6set_QsPfS_Pi,"aw",@nobits
	.sectionflags	@""
	.align	16
	.zero		1024


//--------------------- .nv.constant0._Z9update_QsiPfS_S_S_Pi --------------------------
	.section	.nv.constant0._Z9update_QsiPfS_S_S_Pi,"a",@progbits
	.sectionflags	@""
	.align	4
.nv.constant0._Z9update_QsiPfS_S_S_Pi:
	.zero		944


//--------------------- .nv.constant0._Z9reductionPfPi --------------------------
	.section	.nv.constant0._Z9reductionPfPi,"a",@progbits
	.sectionflags	@""
	.align	4
.nv.constant0._Z9reductionPfPi:
	.zero		912


//--------------------- .nv.constant0._Z11set_new_IoniPfS_S_S_Pi --------------------------
	.section	.nv.constant0._Z11set_new_IoniPfS_S_S_Pi,"a",@progbits
	.sectionflags	@""
	.align	4
.nv.constant0._Z11set_new_IoniPfS_S_S_Pi:
	.zero		944


//--------------------- .nv.constant0._Z6set_QsPfS_Pi --------------------------
	.section	.nv.constant0._Z6set_QsPfS_Pi,"a",@progbits
	.sectionflags	@""
	.align	4
.nv.constant0._Z6set_QsPfS_Pi:
	.zero		920


//--------------------- SYMBOLS --------------------------

	.type		.nv.reservedSmem.offset0,@object
	.size		.nv.reservedSmem.offset0,0x4
	.type		.nv.reservedSmem.cap,@object
	.size		.nv.reservedSmem.cap,0x4
